	.target	sm_90a

	.elftype	@"ET_EXEC"


//--------------------- .note.nv.tkinfo           --------------------------
	.section	.note.nv.tkinfo,"",@"SHT_NOTE"
	.sectionflags	@"SHF_NOTE_NV_TKINFO"
	.tkinfo
        /*0018*/ 	.word	0x00000002
        /*0030*/ 	.string	""
        /*0030*/ 	.string	"ptxas"
        /*0030*/ 	.string	"Cuda compilation tools, release 13.0, V13.0.88"
        /*0030*/ 	.string	"Build cuda_13.0.r13.0/compiler.36424714_0"
        /*0030*/ 	.string	"-arch sm_90a -m 64 "



//--------------------- .note.nv.cuinfo           --------------------------
	.section	.note.nv.cuinfo,"",@"SHT_NOTE"
	.sectionflags	@"SHF_NOTE_NV_CUINFO"
        /*0018*/ 	.short	0x0002
        /*001a*/ 	.short	0x005a
        /*001c*/ 	.short	0x0082
	.zero		2


//--------------------- .nv.info                  --------------------------
	.section	.nv.info,"",@"SHT_CUDA_INFO"
	.align	4


	//----- nvinfo : EIATTR_REGCOUNT
	.align		4
        /*0000*/ 	.byte	0x04, 0x2f
        /*0002*/ 	.short	(.L_15 - .L_14)
	.align		4
.L_14:
        /*0004*/ 	.word	index@(_ZN7cutlass13device_kernelINS_4gemm6kernel13GemmUniversalIN4cute5tupleIJiiiiEEENS1_10collective13CollectiveMmaINS1_34MainloopSm90TmaGmmaWarpSpecializedILi5ENS5_IJNS4_1CILi1EEESB_SB_EEENS1_35KernelTmaWarpSpecializedCooperativeEEENS5_IJNSA_ILi128EEENSA_ILi512EEENSA_ILi64EEEEEEaNS5_IJlSB_lEEEaSJ_NS4_8TiledMMAINS4_8MMA_AtomIJNS4_4SM904GMMA27MMA_64x256x32_S32S8S8_SS_TNEEEENS4_6LayoutINS5_IJNSA_ILi2EEESB_SB_EEENS5_IJSB_NSA_ILi0EEEST_EEEEENS5_IJNS4_10UnderscoreESW_SW_EEEEENS4_13SM90_TMA_LOADENS4_14ComposedLayoutINS4_7SwizzleILi2ELi4ELi3EEENS4_18smem_ptr_flag_bitsILi8EEENSQ_INS5_IJNSA_ILi8EEESH_EEENS5_IJSH_SB_EEEEEEEvNS4_8identityESZ_S19_vS1A_EENS_8epilogue10collective6detail29Sm90TmaWarpSpecializedAdapterINS1D_15DefaultEpilogueIaSJ_SJ_NS1C_6thread17LinearCombinationIaLi1EiiLNS1H_9ScaleType4KindE0ELNS_15FloatRoundStyleE2EaEENS1_15EpilogueDefaultEEEEEvvEEEEvNT_6ParamsE)
        /*0008*/ 	.word	0x000000a8


	//----- nvinfo : EIATTR_FRAME_SIZE
	.align		4
.L_15:
        /*000c*/ 	.byte	0x04, 0x11
        /*000e*/ 	.short	(.L_17 - .L_16)
	.align		4
.L_16:
        /*0010*/ 	.word	index@(_ZN7cutlass13device_kernelINS_4gemm6kernel13GemmUniversalIN4cute5tupleIJiiiiEEENS1_10collective13CollectiveMmaINS1_34MainloopSm90TmaGmmaWarpSpecializedILi5ENS5_IJNS4_1CILi1EEESB_SB_EEENS1_35KernelTmaWarpSpecializedCooperativeEEENS5_IJNSA_ILi128EEENSA_ILi512EEENSA_ILi64EEEEEEaNS5_IJlSB_lEEEaSJ_NS4_8TiledMMAINS4_8MMA_AtomIJNS4_4SM904GMMA27MMA_64x256x32_S32S8S8_SS_TNEEEENS4_6LayoutINS5_IJNSA_ILi2EEESB_SB_EEENS5_IJSB_NSA_ILi0EEEST_EEEEENS5_IJNS4_10UnderscoreESW_SW_EEEEENS4_13SM90_TMA_LOADENS4_14ComposedLayoutINS4_7SwizzleILi2ELi4ELi3EEENS4_18smem_ptr_flag_bitsILi8EEENSQ_INS5_IJNSA_ILi8EEESH_EEENS5_IJSH_SB_EEEEEEEvNS4_8identityESZ_S19_vS1A_EENS_8epilogue10collective6detail29Sm90TmaWarpSpecializedAdapterINS1D_15DefaultEpilogueIaSJ_SJ_NS1C_6thread17LinearCombinationIaLi1EiiLNS1H_9ScaleType4KindE0ELNS_15FloatRoundStyleE2EaEENS1_15EpilogueDefaultEEEEEvvEEEEvNT_6ParamsE)
        /*0014*/ 	.word	0x000004c0


	//----- nvinfo : EIATTR_MIN_STACK_SIZE
	.align		4
.L_17:
        /*0018*/ 	.byte	0x04, 0x12
        /*001a*/ 	.short	(.L_19 - .L_18)
	.align		4
.L_18:
        /*001c*/ 	.word	index@(_ZN7cutlass13device_kernelINS_4gemm6kernel13GemmUniversalIN4cute5tupleIJiiiiEEENS1_10collective13CollectiveMmaINS1_34MainloopSm90TmaGmmaWarpSpecializedILi5ENS5_IJNS4_1CILi1EEESB_SB_EEENS1_35KernelTmaWarpSpecializedCooperativeEEENS5_IJNSA_ILi128EEENSA_ILi512EEENSA_ILi64EEEEEEaNS5_IJlSB_lEEEaSJ_NS4_8TiledMMAINS4_8MMA_AtomIJNS4_4SM904GMMA27MMA_64x256x32_S32S8S8_SS_TNEEEENS4_6LayoutINS5_IJNSA_ILi2EEESB_SB_EEENS5_IJSB_NSA_ILi0EEEST_EEEEENS5_IJNS4_10UnderscoreESW_SW_EEEEENS4_13SM90_TMA_LOADENS4_14ComposedLayoutINS4_7SwizzleILi2ELi4ELi3EEENS4_18smem_ptr_flag_bitsILi8EEENSQ_INS5_IJNSA_ILi8EEESH_EEENS5_IJSH_SB_EEEEEEEvNS4_8identityESZ_S19_vS1A_EENS_8epilogue10collective6detail29Sm90TmaWarpSpecializedAdapterINS1D_15DefaultEpilogueIaSJ_SJ_NS1C_6thread17LinearCombinationIaLi1EiiLNS1H_9ScaleType4KindE0ELNS_15FloatRoundStyleE2EaEENS1_15EpilogueDefaultEEEEEvvEEEEvNT_6ParamsE)
        /*0020*/ 	.word	0x000004c0
.L_19:


//--------------------- .nv.compat                --------------------------
	.section	.nv.compat,"",@"SHT_CUDA_COMPAT_INFO"
	.align	4
        /*0000*/ 	.byte	0x02, 0x09, 0x01, 0x00, 0x02, 0x02, 0x04, 0x00, 0x02, 0x05, 0x05, 0x00, 0x03, 0x07, 0x01, 0x01
        /*0010*/ 	.byte	0x02, 0x03, 0x01, 0x00, 0x02, 0x06, 0x01, 0x00, 0x04, 0x0b, 0x08, 0x00, 0x00, 0x00, 0x00, 0x00
        /*0020*/ 	.byte	0x00, 0x00, 0x00, 0x00


//--------------------- .nv.info._ZN7cutlass13device_kernelINS_4gemm6kernel13GemmUniversalIN4cute5tupleIJiiiiEEENS1_10collective13CollectiveMmaINS1_34MainloopSm90TmaGmmaWarpSpecializedILi5ENS5_IJNS4_1CILi1EEESB_SB_EEENS1_35KernelTmaWarpSpecializedCooperativeEEENS5_IJNSA_ILi128EEENSA_ILi512EEENSA_ILi64EEEEEEaNS5_IJlSB_lEEEaSJ_NS4_8TiledMMAINS4_8MMA_AtomIJNS4_4SM904GMMA27MMA_64x256x32_S32S8S8_SS_TNEEEENS4_6LayoutINS5_IJNSA_ILi2EEESB_SB_EEENS5_IJSB_NSA_ILi0EEEST_EEEEENS5_IJNS4_10UnderscoreESW_SW_EEEEENS4_13SM90_TMA_LOADENS4_14ComposedLayoutINS4_7SwizzleILi2ELi4ELi3EEENS4_18smem_ptr_flag_bitsILi8EEENSQ_INS5_IJNSA_ILi8EEESH_EEENS5_IJSH_SB_EEEEEEEvNS4_8identityESZ_S19_vS1A_EENS_8epilogue10collective6detail29Sm90TmaWarpSpecializedAdapterINS1D_15DefaultEpilogueIaSJ_SJ_NS1C_6thread17LinearCombinationIaLi1EiiLNS1H_9ScaleType4KindE0ELNS_15FloatRoundStyleE2EaEENS1_15EpilogueDefaultEEEEEvvEEEEvNT_6ParamsE --------------------------
	.section	.nv.info._ZN7cutlass13device_kernelINS_4gemm6kernel13GemmUniversalIN4cute5tupleIJiiiiEEENS1_10collective13CollectiveMmaINS1_34MainloopSm90TmaGmmaWarpSpecializedILi5ENS5_IJNS4_1CILi1EEESB_SB_EEENS1_35KernelTmaWarpSpecializedCooperativeEEENS5_IJNSA_ILi128EEENSA_ILi512EEENSA_ILi64EEEEEEaNS5_IJlSB_lEEEaSJ_NS4_8TiledMMAINS4_8MMA_AtomIJNS4_4SM904GMMA27MMA_64x256x32_S32S8S8_SS_TNEEEENS4_6LayoutINS5_IJNSA_ILi2EEESB_SB_EEENS5_IJSB_NSA_ILi0EEEST_EEEEENS5_IJNS4_10UnderscoreESW_SW_EEEEENS4_13SM90_TMA_LOADENS4_14ComposedLayoutINS4_7SwizzleILi2ELi4ELi3EEENS4_18smem_ptr_flag_bitsILi8EEENSQ_INS5_IJNSA_ILi8EEESH_EEENS5_IJSH_SB_EEEEEEEvNS4_8identityESZ_S19_vS1A_EENS_8epilogue10collective6detail29Sm90TmaWarpSpecializedAdapterINS1D_15DefaultEpilogueIaSJ_SJ_NS1C_6thread17LinearCombinationIaLi1EiiLNS1H_9ScaleType4KindE0ELNS_15FloatRoundStyleE2EaEENS1_15EpilogueDefaultEEEEEvvEEEEvNT_6ParamsE,"",@"SHT_CUDA_INFO"
	.sectionflags	@""
	.align	4


	//----- nvinfo : EIATTR_CUDA_API_VERSION
	.align		4
        /*0000*/ 	.byte	0x04, 0x37
        /*0002*/ 	.short	(.L_21 - .L_20)
.L_20:
        /*0004*/ 	.word	0x00000082


	//----- nvinfo : EIATTR_KPARAM_INFO
	.align		4
.L_21:
        /*0008*/ 	.byte	0x04, 0x17
        /*000a*/ 	.short	(.L_23 - .L_22)
.L_22:
        /*000c*/ 	.word	0x00000000
        /*0010*/ 	.short	0x0000
        /*0012*/ 	.short	0x0070
        /*0014*/ 	.byte	0x00, 0xf0, 0x01, 0x10


	//----- nvinfo : EIATTR_SPARSE_MMA_MASK
	.align		4
.L_23:
        /*0018*/ 	.byte	0x03, 0x50
        /*001a*/ 	.short	0x0000


	//----- nvinfo : EIATTR_MAXREG_COUNT
	.align		4
        /*001c*/ 	.byte	0x03, 0x1b
        /*001e*/ 	.short	0x00a8


	//----- nvinfo : EIATTR_NUM_BARRIERS
	.align		4
        /*0020*/ 	.byte	0x02, 0x4c
        /*0022*/ 	.byte	0x01
	.zero		1


	//----- nvinfo : EIATTR_EXTERNS
	.align		4
        /*0024*/ 	.byte	0x04, 0x0f
        /*0026*/ 	.short	(.L_25 - .L_24)


	//   ....[0]....
	.align		4
.L_24:
        /*0028*/ 	.word	index@(__assertfail)


	//----- nvinfo : EIATTR_ANNOTATIONS
	.align		4
.L_25:
        /*002c*/ 	.byte	0x04, 0x55
        /*002e*/ 	.short	(.L_27 - .L_26)


	//   ....[0]....
.L_26:
        /*0030*/ 	.word	0x00000001
        /*0034*/ 	.byte	0xc0, 0x05, 0x00, 0x00, 0x01, 0x00, 0x00, 0x00, 0xd0, 0x05, 0x00, 0x00, 0x01, 0x00, 0x00, 0x00
        /* <DEDUP_REMOVED lines=385> */
        /*1854*/ 	.byte	0x60, 0x44, 0x01, 0x00


	//----- nvinfo : EIATTR_MERCURY_ISA_VERSION
	.align		4
.L_27:
        /*1858*/ 	.byte	0x03, 0x5f
        /*185a*/ 	.short	0x0101


	//----- nvinfo : EIATTR_INT_WARP_WIDE_INSTR_OFFSETS
	.align		4
        /*185c*/ 	.byte	0x04, 0x31
        /*185e*/ 	.short	(.L_29 - .L_28)


	//   ....[0]....
.L_28:
        /*1860*/ 	.word	0x000003f0


	//   ....[1]....
        /*1864*/ 	.word	0x00000400


	//   ....[2]....
        /*1868*/ 	.word	0x00000500


	//----- nvinfo : EIATTR_COOP_GROUP_MASK_REGIDS
	.align		4
.L_29:
        /*186c*/ 	.byte	0x04, 0x29
        /*186e*/ 	.short	(.L_31 - .L_30)


	//   ....[0]....
.L_30:
        /*1870*/ 	.word	0xffffffff


	//   ....[1]....
        /*1874*/ 	.word	0xffffffff


	//   ....[2]....
        /*1878*/ 	.word	0xffffffff


	//   ....[3]....
        /*187c*/ 	.word	0xffffffff


	//   ....[4]....
        /*1880*/ 	.word	0xffffffff


	//----- nvinfo : EIATTR_COOP_GROUP_INSTR_OFFSETS
	.align		4
.L_31:
        /*1884*/ 	.byte	0x04, 0x28
        /*1886*/ 	.short	(.L_33 - .L_32)


	//   ....[0]....
.L_32:
        /*1888*/ 	.word	0x00000070


	//   ....[1]....
        /*188c*/ 	.word	0x00000080


	//   ....[2]....
        /*1890*/ 	.word	0x00000140


	//   ....[3]....
        /*1894*/ 	.word	0x000002f0


	//   ....[4]....
        /*1898*/ 	.word	0x00001010


	//----- nvinfo : EIATTR_REG_RECONFIG
	.align		4
.L_33:
        /*189c*/ 	.byte	0x01, 0x54
	.zero		2


	//----- nvinfo : EIATTR_SYSCALL_OFFSETS
	.align		4
        /*18a0*/ 	.byte	0x04, 0x46
        /*18a2*/ 	.short	(.L_35 - .L_34)


	//   ....[0]....
.L_34:
        /*18a4*/ 	.word	0x000011c0


	//----- nvinfo : EIATTR_MBARRIER_INSTR_OFFSETS
	.align		4
.L_35:
        /*18a8*/ 	.byte	0x04, 0x39
        /*18aa*/ 	.short	(.L_37 - .L_36)


	//   ....[0]....
.L_36:
        /*18ac*/ 	.word	0x00000240
        /*18b0*/ 	.word	0x000000ff
        /*18b4*/ 	.word	0x00000000
        /*18b8*/ 	.short	0x0100
        /*18ba*/ 	.byte	0x08
	.zero		1


	//   ....[1]....
        /*18bc*/ 	.word	0x00000250
        /*18c0*/ 	.word	0x000000ff
        /*18c4*/ 	.word	0x00000028
        /*18c8*/ 	.short	0x0100
        /*18ca*/ 	.byte	0x08
	.zero		1


	//   ....[2]....
        /*18cc*/ 	.word	0x00000260
        /*18d0*/ 	.word	0x000000ff
        /*18d4*/ 	.word	0x00000008
        /*18d8*/ 	.short	0x0100
        /*18da*/ 	.byte	0x08
	.zero		1


	//   ....[3]....
        /*18dc*/ 	.word	0x00000270
        /*18e0*/ 	.word	0x000000ff
        /*18e4*/ 	.word	0x00000030
        /*18e8*/ 	.short	0x0100
        /*18ea*/ 	.byte	0x08
	.zero		1


	//   ....[4]....
        /*18ec*/ 	.word	0x00000280
        /*18f0*/ 	.word	0x000000ff
        /*18f4*/ 	.word	0x00000010
        /*18f8*/ 	.short	0x0100
        /*18fa*/ 	.byte	0x08
	.zero		1


	//   ....[5]....
        /*18fc*/ 	.word	0x00000290
        /*1900*/ 	.word	0x000000ff
        /*1904*/ 	.word	0x00000038
        /*1908*/ 	.short	0x0100
        /*190a*/ 	.byte	0x08
	.zero		1


	//   ....[6]....
        /*190c*/ 	.word	0x000002a0
        /*1910*/ 	.word	0x000000ff
        /*1914*/ 	.word	0x00000018
        /*1918*/ 	.short	0x0100
        /*191a*/ 	.byte	0x08
	.zero		1


	//   ....[7]....
        /*191c*/ 	.word	0x000002b0
        /*1920*/ 	.word	0x000000ff
        /*1924*/ 	.word	0x00000040
        /*1928*/ 	.short	0x0100
        /*192a*/ 	.byte	0x08
	.zero		1


	//   ....[8]....
        /*192c*/ 	.word	0x000002c0
        /*1930*/ 	.word	0x000000ff
        /*1934*/ 	.word	0x00000020
        /*1938*/ 	.short	0x0100
        /*193a*/ 	.byte	0x08
	.zero		1


	//   ....[9]....
        /*193c*/ 	.word	0x000002d0
        /*1940*/ 	.word	0x000000ff
        /*1944*/ 	.word	0x00000048
        /*1948*/ 	.short	0x0100
        /*194a*/ 	.byte	0x08
	.zero		1


	//   ....[10]....
        /*194c*/ 	.word	0x00000560
        /*1950*/ 	.word	0x000000ff
        /*1954*/ 	.word	0x00000060
        /*1958*/ 	.short	0x0100
        /*195a*/ 	.byte	0x06
	.zero		1


	//   ....[11]....
        /*195c*/ 	.word	0x000005e0
        /*1960*/ 	.word	0x000000ff
        /*1964*/ 	.word	0x00000068
        /*1968*/ 	.short	0x0100
        /*196a*/ 	.byte	0x06
	.zero		1


	//   ....[12]....
        /*196c*/ 	.word	0x00001290
        /*1970*/ 	.word	0x00000003
        /*1974*/ 	.word	0x00000000
        /*1978*/ 	.short	0x010a
        /*197a*/ 	.byte	0x3f
	.zero		1


	//   ....[13]....
        /*197c*/ 	.word	0x000012d0
        /*1980*/ 	.word	0x00000003
        /*1984*/ 	.word	0x00000000
        /*1988*/ 	.short	0x010a
        /*198a*/ 	.byte	0x3f
	.zero		1


	//   ....[14]....
        /*198c*/ 	.word	0x00002810
        /*1990*/ 	.word	0x00000005
        /*1994*/ 	.word	0x00000000
        /*1998*/ 	.short	0x010a
        /*199a*/ 	.byte	0x3f
	.zero		1


	//   ....[15]....
        /*199c*/ 	.word	0x00002850
        /*19a0*/ 	.word	0x00000005
        /*19a4*/ 	.word	0x00000000
        /*19a8*/ 	.short	0x010a
        /*19aa*/ 	.byte	0x3f
	.zero		1


	//   ....[16]....
        /*19ac*/ 	.word	0x000047f0
        /*19b0*/ 	.word	0x00000005
        /*19b4*/ 	.word	0x00000000
        /*19b8*/ 	.short	0x0101
        /*19ba*/ 	.byte	0x3f
	.zero		1


	//   ....[17]....
        /*19bc*/ 	.word	0x000049d0
        /*19c0*/ 	.word	0x00000000
        /*19c4*/ 	.word	0x00000000
        /*19c8*/ 	.short	0x0101
        /*19ca*/ 	.byte	0x3f
	.zero		1


	//   ....[18]....
        /*19cc*/ 	.word	0x00014000
        /*19d0*/ 	.word	0x0000000d
        /*19d4*/ 	.word	0x00000028
        /*19d8*/ 	.short	0x010a
        /*19da*/ 	.byte	0x3f
	.zero		1


	//   ....[19]....
        /*19dc*/ 	.word	0x00014370
        /*19e0*/ 	.word	0x00000002
        /*19e4*/ 	.word	0x00000068
        /*19e8*/ 	.short	0x0101
        /*19ea*/ 	.byte	0x3f
	.zero		1


	//   ....[20]....
        /*19ec*/ 	.word	0x00014b20
        /*19f0*/ 	.word	0x00000005
        /*19f4*/ 	.word	0x00000000
        /*19f8*/ 	.short	0x010a
        /*19fa*/ 	.byte	0x3f
	.zero		1


	//   ....[21]....
        /*19fc*/ 	.word	0x00014bb0
        /*1a00*/ 	.word	0x00000007
        /*1a04*/ 	.word	0x00000000
        /*1a08*/ 	.short	0x010a
        /*1a0a*/ 	.byte	0x3f
	.zero		1


	//   ....[22]....
        /*1a0c*/ 	.word	0x00014c40
        /*1a10*/ 	.word	0x00000007
        /*1a14*/ 	.word	0x00000000
        /*1a18*/ 	.short	0x010a
        /*1a1a*/ 	.byte	0x3f
	.zero		1


	//   ....[23]....
        /*1a1c*/ 	.word	0x00014cd0
        /*1a20*/ 	.word	0x00000007
        /*1a24*/ 	.word	0x00000000
        /*1a28*/ 	.short	0x010a
        /*1a2a*/ 	.byte	0x3f
	.zero		1


	//   ....[24]....
        /*1a2c*/ 	.word	0x00014d60
        /*1a30*/ 	.word	0x00000003
        /*1a34*/ 	.word	0x00000000
        /*1a38*/ 	.short	0x010a
        /*1a3a*/ 	.byte	0x3f
	.zero		1


	//   ....[25]....
        /*1a3c*/ 	.word	0x00014dc0
        /*1a40*/ 	.word	0x00000003
        /*1a44*/ 	.word	0x00000000
        /*1a48*/ 	.short	0x010a
        /*1a4a*/ 	.byte	0x3f
	.zero		1


	//   ....[26]....
        /*1a4c*/ 	.word	0x00014e10
        /*1a50*/ 	.word	0x00000005
        /*1a54*/ 	.word	0x00000000
        /*1a58*/ 	.short	0x010a
        /*1a5a*/ 	.byte	0x3f
	.zero		1


	//   ....[27]....
        /*1a5c*/ 	.word	0x00014ee0
        /*1a60*/ 	.word	0x0000000d
        /*1a64*/ 	.word	0x00000028
        /*1a68*/ 	.short	0x010a
        /*1a6a*/ 	.byte	0x3f
	.zero		1


	//   ....[28]....
        /*1a6c*/ 	.word	0x00014fb0
        /*1a70*/ 	.word	0x00000005
        /*1a74*/ 	.word	0x00000000
        /*1a78*/ 	.short	0x010a
        /*1a7a*/ 	.byte	0x3f
	.zero		1


	//   ....[29]....
        /*1a7c*/ 	.word	0x00015000
        /*1a80*/ 	.word	0x00000007
        /*1a84*/ 	.word	0x00000000
        /*1a88*/ 	.short	0x010a
        /*1a8a*/ 	.byte	0x3f
	.zero		1


	//   ....[30]....
        /*1a8c*/ 	.word	0x00015050
        /*1a90*/ 	.word	0x00000007
        /*1a94*/ 	.word	0x00000000
        /*1a98*/ 	.short	0x010a
        /*1a9a*/ 	.byte	0x3f
	.zero		1


	//   ....[31]....
        /*1a9c*/ 	.word	0x000150a0
        /*1aa0*/ 	.word	0x00000007
        /*1aa4*/ 	.word	0x00000000
        /*1aa8*/ 	.short	0x010a
        /*1aaa*/ 	.byte	0x3f
	.zero		1


	//----- nvinfo : EIATTR_NUM_MBARRIERS
	.align		4
.L_37:
        /*1aac*/ 	.byte	0x03, 0x38
        /*1aae*/ 	.short	0x000c


	//----- nvinfo : EIATTR_EXIT_INSTR_OFFSETS
	.align		4
        /*1ab0*/ 	.byte	0x04, 0x1c
        /*1ab2*/ 	.short	(.L_39 - .L_38)


	//   ....[0]....
.L_38:
        /*1ab4*/ 	.word	0x00000630


	//   ....[1]....
        /*1ab8*/ 	.word	0x00000f30


	//   ....[2]....
        /*1abc*/ 	.word	0x00013620


	//   ....[3]....
        /*1ac0*/ 	.word	0x00013ca0


	//   ....[4]....
        /*1ac4*/ 	.word	0x00014db0


	//----- nvinfo : EIATTR_MAX_THREADS
	.align		4
.L_39:
        /*1ac8*/ 	.byte	0x04, 0x05
        /*1aca*/ 	.short	(.L_41 - .L_40)
.L_40:
        /*1acc*/ 	.word	0x00000180
        /*1ad0*/ 	.word	0x00000001
        /*1ad4*/ 	.word	0x00000001


	//----- nvinfo : EIATTR_CRS_STACK_SIZE
	.align		4
.L_41:
        /*1ad8*/ 	.byte	0x04, 0x1e
        /*1ada*/ 	.short	(.L_43 - .L_42)
.L_42:
        /*1adc*/ 	.word	0x00000000


	//----- nvinfo : EIATTR_CBANK_PARAM_SIZE
	.align		4
.L_43:
        /*1ae0*/ 	.byte	0x03, 0x19
        /*1ae2*/ 	.short	0x0470


	//----- nvinfo : EIATTR_PARAM_CBANK
	.align		4
        /*1ae4*/ 	.byte	0x04, 0x0a
        /*1ae6*/ 	.short	(.L_45 - .L_44)
	.align		4
.L_44:
        /*1ae8*/ 	.word	index@(.nv.constant0._ZN7cutlass13device_kernelINS_4gemm6kernel13GemmUniversalIN4cute5tupleIJiiiiEEENS1_10collective13CollectiveMmaINS1_34MainloopSm90TmaGmmaWarpSpecializedILi5ENS5_IJNS4_1CILi1EEESB_SB_EEENS1_35KernelTmaWarpSpecializedCooperativeEEENS5_IJNSA_ILi128EEENSA_ILi512EEENSA_ILi64EEEEEEaNS5_IJlSB_lEEEaSJ_NS4_8TiledMMAINS4_8MMA_AtomIJNS4_4SM904GMMA27MMA_64x256x32_S32S8S8_SS_TNEEEENS4_6LayoutINS5_IJNSA_ILi2EEESB_SB_EEENS5_IJSB_NSA_ILi0EEEST_EEEEENS5_IJNS4_10UnderscoreESW_SW_EEEEENS4_13SM90_TMA_LOADENS4_14ComposedLayoutINS4_7SwizzleILi2ELi4ELi3EEENS4_18smem_ptr_flag_bitsILi8EEENSQ_INS5_IJNSA_ILi8EEESH_EEENS5_IJSH_SB_EEEEEEEvNS4_8identityESZ_S19_vS1A_EENS_8epilogue10collective6detail29Sm90TmaWarpSpecializedAdapterINS1D_15DefaultEpilogueIaSJ_SJ_NS1C_6thread17LinearCombinationIaLi1EiiLNS1H_9ScaleType4KindE0ELNS_15FloatRoundStyleE2EaEENS1_15EpilogueDefaultEEEEEvvEEEEvNT_6ParamsE)
        /*1aec*/ 	.short	0x0210
        /*1aee*/ 	.short	0x0470


	//----- nvinfo : EIATTR_SW_WAR
	.align		4
.L_45:
        /*1af0*/ 	.byte	0x04, 0x36
        /*1af2*/ 	.short	(.L_47 - .L_46)
.L_46:
        /*1af4*/ 	.word	0x00000008
.L_47:


//--------------------- .nv.callgraph             --------------------------
	.section	.nv.callgraph,"",@"SHT_CUDA_CALLGRAPH"
	.align	4
	.sectionentsize	8
	.align		4
        /*0000*/ 	.word	0x00000000
	.align		4
        /*0004*/ 	.word	0xffffffff
	.align		4
        /*0008*/ 	.word	index@(_ZN7cutlass13device_kernelINS_4gemm6kernel13GemmUniversalIN4cute5tupleIJiiiiEEENS1_10collective13CollectiveMmaINS1_34MainloopSm90TmaGmmaWarpSpecializedILi5ENS5_IJNS4_1CILi1EEESB_SB_EEENS1_35KernelTmaWarpSpecializedCooperativeEEENS5_IJNSA_ILi128EEENSA_ILi512EEENSA_ILi64EEEEEEaNS5_IJlSB_lEEEaSJ_NS4_8TiledMMAINS4_8MMA_AtomIJNS4_4SM904GMMA27MMA_64x256x32_S32S8S8_SS_TNEEEENS4_6LayoutINS5_IJNSA_ILi2EEESB_SB_EEENS5_IJSB_NSA_ILi0EEEST_EEEEENS5_IJNS4_10UnderscoreESW_SW_EEEEENS4_13SM90_TMA_LOADENS4_14ComposedLayoutINS4_7SwizzleILi2ELi4ELi3EEENS4_18smem_ptr_flag_bitsILi8EEENSQ_INS5_IJNSA_ILi8EEESH_EEENS5_IJSH_SB_EEEEEEEvNS4_8identityESZ_S19_vS1A_EENS_8epilogue10collective6detail29Sm90TmaWarpSpecializedAdapterINS1D_15DefaultEpilogueIaSJ_SJ_NS1C_6thread17LinearCombinationIaLi1EiiLNS1H_9ScaleType4KindE0ELNS_15FloatRoundStyleE2EaEENS1_15EpilogueDefaultEEEEEvvEEEEvNT_6ParamsE)
	.align		4
        /*000c*/ 	.word	index@(__assertfail)
	.align		4
        /*0010*/ 	.word	0x00000000
	.align		4
        /*0014*/ 	.word	0xfffffffe
	.align		4
        /*0018*/ 	.word	0x00000000
	.align		4
        /*001c*/ 	.word	0xfffffffd
	.align		4
        /*0020*/ 	.word	0x00000000
	.align		4
        /*0024*/ 	.word	0xfffffffc


//--------------------- .nv.constant4             --------------------------
	.section	.nv.constant4,"a",@progbits
	.align	8
	.align		8
.nv.constant4:
        /*0000*/ 	.dword	__assertfail
	.align		8
        /*0008*/ 	.dword	__unnamed_1
	.align		8
        /*0010*/ 	.dword	_ZN40_INTERNAL_d5740309_4_k_cu_6b70e4f7_109684cuda3std3__45__cpo5beginE
	.align		8
        /*0018*/ 	.dword	_ZN40_INTERNAL_d5740309_4_k_cu_6b70e4f7_109684cuda3std3__45__cpo3endE
	.align		8
        /*0020*/ 	.dword	_ZN40_INTERNAL_d5740309_4_k_cu_6b70e4f7_109684cuda3std3__45__cpo6cbeginE
	.align		8
        /*0028*/ 	.dword	_ZN40_INTERNAL_d5740309_4_k_cu_6b70e4f7_109684cuda3std3__45__cpo4cendE
	.align		8
        /*0030*/ 	.dword	_ZN40_INTERNAL_d5740309_4_k_cu_6b70e4f7_109684cuda3std3__442_GLOBAL__N__d5740309_4_k_cu_6b70e4f7_109686ignoreE
	.align		8
        /*0038*/ 	.dword	_ZN40_INTERNAL_d5740309_4_k_cu_6b70e4f7_109684cuda3std3__419piecewise_constructE
	.align		8
        /*0040*/ 	.dword	_ZN40_INTERNAL_d5740309_4_k_cu_6b70e4f7_109684cuda3std3__48in_placeE
	.align		8
        /*0048*/ 	.dword	_ZN40_INTERNAL_d5740309_4_k_cu_6b70e4f7_109684cuda3std6ranges3__45__cpo4swapE
	.align		8
        /*0050*/ 	.dword	_ZN40_INTERNAL_d5740309_4_k_cu_6b70e4f7_109684cuda3std6ranges3__45__cpo9iter_moveE
	.align		8
        /*0058*/ 	.dword	_ZN40_INTERNAL_d5740309_4_k_cu_6b70e4f7_109684cute7productE
	.align		8
        /*0060*/ 	.dword	_ZN40_INTERNAL_d5740309_4_k_cu_6b70e4f7_109684cute1_E
	.align		8
        /*0068*/ 	.dword	$str$22
	.align		8
        /*0070*/ 	.dword	$str$23


//--------------------- .text._ZN7cutlass13device_kernelINS_4gemm6kernel13GemmUniversalIN4cute5tupleIJiiiiEEENS1_10collective13CollectiveMmaINS1_34MainloopSm90TmaGmmaWarpSpecializedILi5ENS5_IJNS4_1CILi1EEESB_SB_EEENS1_35KernelTmaWarpSpecializedCooperativeEEENS5_IJNSA_ILi128EEENSA_ILi512EEENSA_ILi64EEEEEEaNS5_IJlSB_lEEEaSJ_NS4_8TiledMMAINS4_8MMA_AtomIJNS4_4SM904GMMA27MMA_64x256x32_S32S8S8_SS_TNEEEENS4_6LayoutINS5_IJNSA_ILi2EEESB_SB_EEENS5_IJSB_NSA_ILi0EEEST_EEEEENS5_IJNS4_10UnderscoreESW_SW_EEEEENS4_13SM90_TMA_LOADENS4_14ComposedLayoutINS4_7SwizzleILi2ELi4ELi3EEENS4_18smem_ptr_flag_bitsILi8EEENSQ_INS5_IJNSA_ILi8EEESH_EEENS5_IJSH_SB_EEEEEEEvNS4_8identityESZ_S19_vS1A_EENS_8epilogue10collective6detail29Sm90TmaWarpSpecializedAdapterINS1D_15DefaultEpilogueIaSJ_SJ_NS1C_6thread17LinearCombinationIaLi1EiiLNS1H_9ScaleType4KindE0ELNS_15FloatRoundStyleE2EaEENS1_15EpilogueDefaultEEEEEvvEEEEvNT_6ParamsE --------------------------
	.section	.text._ZN7cutlass13device_kernelINS_4gemm6kernel13GemmUniversalIN4cute5tupleIJiiiiEEENS1_10collective13CollectiveMmaINS1_34MainloopSm90TmaGmmaWarpSpecializedILi5ENS5_IJNS4_1CILi1EEESB_SB_EEENS1_35KernelTmaWarpSpecializedCooperativeEEENS5_IJNSA_ILi128EEENSA_ILi512EEENSA_ILi64EEEEEEaNS5_IJlSB_lEEEaSJ_NS4_8TiledMMAINS4_8MMA_AtomIJNS4_4SM904GMMA27MMA_64x256x32_S32S8S8_SS_TNEEEENS4_6LayoutINS5_IJNSA_ILi2EEESB_SB_EEENS5_IJSB_NSA_ILi0EEEST_EEEEENS5_IJNS4_10UnderscoreESW_SW_EEEEENS4_13SM90_TMA_LOADENS4_14ComposedLayoutINS4_7SwizzleILi2ELi4ELi3EEENS4_18smem_ptr_flag_bitsILi8EEENSQ_INS5_IJNSA_ILi8EEESH_EEENS5_IJSH_SB_EEEEEEEvNS4_8identityESZ_S19_vS1A_EENS_8epilogue10collective6detail29Sm90TmaWarpSpecializedAdapterINS1D_15DefaultEpilogueIaSJ_SJ_NS1C_6thread17LinearCombinationIaLi1EiiLNS1H_9ScaleType4KindE0ELNS_15FloatRoundStyleE2EaEENS1_15EpilogueDefaultEEEEEvvEEEEvNT_6ParamsE,"ax",@progbits
	.align	128
.text._ZN7cutlass13device_kernelINS_4gemm6kernel13GemmUniversalIN4cute5tupleIJiiiiEEENS1_10collective13CollectiveMmaINS1_34MainloopSm90TmaGmmaWarpSpecializedILi5ENS5_IJNS4_1CILi1EEESB_SB_EEENS1_35KernelTmaWarpSpecializedCooperativeEEENS5_IJNSA_ILi128EEENSA_ILi512EEENSA_ILi64EEEEEEaNS5_IJlSB_lEEEaSJ_NS4_8TiledMMAINS4_8MMA_AtomIJNS4_4SM904GMMA27MMA_64x256x32_S32S8S8_SS_TNEEEENS4_6LayoutINS5_IJNSA_ILi2EEESB_SB_EEENS5_IJSB_NSA_ILi0EEEST_EEEEENS5_IJNS4_10UnderscoreESW_SW_EEEEENS4_13SM90_TMA_LOADENS4_14ComposedLayoutINS4_7SwizzleILi2ELi4ELi3EEENS4_18smem_ptr_flag_bitsILi8EEENSQ_INS5_IJNSA_ILi8EEESH_EEENS5_IJSH_SB_EEEEEEEvNS4_8identityESZ_S19_vS1A_EENS_8epilogue10collective6detail29Sm90TmaWarpSpecializedAdapterINS1D_15DefaultEpilogueIaSJ_SJ_NS1C_6thread17LinearCombinationIaLi1EiiLNS1H_9ScaleType4KindE0ELNS_15FloatRoundStyleE2EaEENS1_15EpilogueDefaultEEEEEvvEEEEvNT_6ParamsE:
        .type           _ZN7cutlass13device_kernelINS_4gemm6kernel13GemmUniversalIN4cute5tupleIJiiiiEEENS1_10collective13CollectiveMmaINS1_34MainloopSm90TmaGmmaWarpSpecializedILi5ENS5_IJNS4_1CILi1EEESB_SB_EEENS1_35KernelTmaWarpSpecializedCooperativeEEENS5_IJNSA_ILi128EEENSA_ILi512EEENSA_ILi64EEEEEEaNS5_IJlSB_lEEEaSJ_NS4_8TiledMMAINS4_8MMA_AtomIJNS4_4SM904GMMA27MMA_64x256x32_S32S8S8_SS_TNEEEENS4_6LayoutINS5_IJNSA_ILi2EEESB_SB_EEENS5_IJSB_NSA_ILi0EEEST_EEEEENS5_IJNS4_10UnderscoreESW_SW_EEEEENS4_13SM90_TMA_LOADENS4_14ComposedLayoutINS4_7SwizzleILi2ELi4ELi3EEENS4_18smem_ptr_flag_bitsILi8EEENSQ_INS5_IJNSA_ILi8EEESH_EEENS5_IJSH_SB_EEEEEEEvNS4_8identityESZ_S19_vS1A_EENS_8epilogue10collective6detail29Sm90TmaWarpSpecializedAdapterINS1D_15DefaultEpilogueIaSJ_SJ_NS1C_6thread17LinearCombinationIaLi1EiiLNS1H_9ScaleType4KindE0ELNS_15FloatRoundStyleE2EaEENS1_15EpilogueDefaultEEEEEvvEEEEvNT_6ParamsE,@function
        .size           _ZN7cutlass13device_kernelINS_4gemm6kernel13GemmUniversalIN4cute5tupleIJiiiiEEENS1_10collective13CollectiveMmaINS1_34MainloopSm90TmaGmmaWarpSpecializedILi5ENS5_IJNS4_1CILi1EEESB_SB_EEENS1_35KernelTmaWarpSpecializedCooperativeEEENS5_IJNSA_ILi128EEENSA_ILi512EEENSA_ILi64EEEEEEaNS5_IJlSB_lEEEaSJ_NS4_8TiledMMAINS4_8MMA_AtomIJNS4_4SM904GMMA27MMA_64x256x32_S32S8S8_SS_TNEEEENS4_6LayoutINS5_IJNSA_ILi2EEESB_SB_EEENS5_IJSB_NSA_ILi0EEEST_EEEEENS5_IJNS4_10UnderscoreESW_SW_EEEEENS4_13SM90_TMA_LOADENS4_14ComposedLayoutINS4_7SwizzleILi2ELi4ELi3EEENS4_18smem_ptr_flag_bitsILi8EEENSQ_INS5_IJNSA_ILi8EEESH_EEENS5_IJSH_SB_EEEEEEEvNS4_8identityESZ_S19_vS1A_EENS_8epilogue10collective6detail29Sm90TmaWarpSpecializedAdapterINS1D_15DefaultEpilogueIaSJ_SJ_NS1C_6thread17LinearCombinationIaLi1EiiLNS1H_9ScaleType4KindE0ELNS_15FloatRoundStyleE2EaEENS1_15EpilogueDefaultEEEEEvvEEEEvNT_6ParamsE,(.L_x_584 - _ZN7cutlass13device_kernelINS_4gemm6kernel13GemmUniversalIN4cute5tupleIJiiiiEEENS1_10collective13CollectiveMmaINS1_34MainloopSm90TmaGmmaWarpSpecializedILi5ENS5_IJNS4_1CILi1EEESB_SB_EEENS1_35KernelTmaWarpSpecializedCooperativeEEENS5_IJNSA_ILi128EEENSA_ILi512EEENSA_ILi64EEEEEEaNS5_IJlSB_lEEEaSJ_NS4_8TiledMMAINS4_8MMA_AtomIJNS4_4SM904GMMA27MMA_64x256x32_S32S8S8_SS_TNEEEENS4_6LayoutINS5_IJNSA_ILi2EEESB_SB_EEENS5_IJSB_NSA_ILi0EEEST_EEEEENS5_IJNS4_10UnderscoreESW_SW_EEEEENS4_13SM90_TMA_LOADENS4_14ComposedLayoutINS4_7SwizzleILi2ELi4ELi3EEENS4_18smem_ptr_flag_bitsILi8EEENSQ_INS5_IJNSA_ILi8EEESH_EEENS5_IJSH_SB_EEEEEEEvNS4_8identityESZ_S19_vS1A_EENS_8epilogue10collective6detail29Sm90TmaWarpSpecializedAdapterINS1D_15DefaultEpilogueIaSJ_SJ_NS1C_6thread17LinearCombinationIaLi1EiiLNS1H_9ScaleType4KindE0ELNS_15FloatRoundStyleE2EaEENS1_15EpilogueDefaultEEEEEvvEEEEvNT_6ParamsE)
        .other          _ZN7cutlass13device_kernelINS_4gemm6kernel13GemmUniversalIN4cute5tupleIJiiiiEEENS1_10collective13CollectiveMmaINS1_34MainloopSm90TmaGmmaWarpSpecializedILi5ENS5_IJNS4_1CILi1EEESB_SB_EEENS1_35KernelTmaWarpSpecializedCooperativeEEENS5_IJNSA_ILi128EEENSA_ILi512EEENSA_ILi64EEEEEEaNS5_IJlSB_lEEEaSJ_NS4_8TiledMMAINS4_8MMA_AtomIJNS4_4SM904GMMA27MMA_64x256x32_S32S8S8_SS_TNEEEENS4_6LayoutINS5_IJNSA_ILi2EEESB_SB_EEENS5_IJSB_NSA_ILi0EEEST_EEEEENS5_IJNS4_10UnderscoreESW_SW_EEEEENS4_13SM90_TMA_LOADENS4_14ComposedLayoutINS4_7SwizzleILi2ELi4ELi3EEENS4_18smem_ptr_flag_bitsILi8EEENSQ_INS5_IJNSA_ILi8EEESH_EEENS5_IJSH_SB_EEEEEEEvNS4_8identityESZ_S19_vS1A_EENS_8epilogue10collective6detail29Sm90TmaWarpSpecializedAdapterINS1D_15DefaultEpilogueIaSJ_SJ_NS1C_6thread17LinearCombinationIaLi1EiiLNS1H_9ScaleType4KindE0ELNS_15FloatRoundStyleE2EaEENS1_15EpilogueDefaultEEEEEvvEEEEvNT_6ParamsE,@"STO_CUDA_ENTRY STV_DEFAULT"
_ZN7cutlass13device_kernelINS_4gemm6kernel13GemmUniversalIN4cute5tupleIJiiiiEEENS1_10collective13CollectiveMmaINS1_34MainloopSm90TmaGmmaWarpSpecializedILi5ENS5_IJNS4_1CILi1EEESB_SB_EEENS1_35KernelTmaWarpSpecializedCooperativeEEENS5_IJNSA_ILi128EEENSA_ILi512EEENSA_ILi64EEEEEEaNS5_IJlSB_lEEEaSJ_NS4_8TiledMMAINS4_8MMA_AtomIJNS4_4SM904GMMA27MMA_64x256x32_S32S8S8_SS_TNEEEENS4_6LayoutINS5_IJNSA_ILi2EEESB_SB_EEENS5_IJSB_NSA_ILi0EEEST_EEEEENS5_IJNS4_10UnderscoreESW_SW_EEEEENS4_13SM90_TMA_LOADENS4_14ComposedLayoutINS4_7SwizzleILi2ELi4ELi3EEENS4_18smem_ptr_flag_bitsILi8EEENSQ_INS5_IJNSA_ILi8EEESH_EEENS5_IJSH_SB_EEEEEEEvNS4_8identityESZ_S19_vS1A_EENS_8epilogue10collective6detail29Sm90TmaWarpSpecializedAdapterINS1D_15DefaultEpilogueIaSJ_SJ_NS1C_6thread17LinearCombinationIaLi1EiiLNS1H_9ScaleType4KindE0ELNS_15FloatRoundStyleE2EaEENS1_15EpilogueDefaultEEEEEvvEEEEvNT_6ParamsE:
[----:B------:R-:W0:Y:S02]  /*0000*/  LDC R1, c[0x0][0x28] ;  /* 0x00000a00ff017b82 */ /* 0x000e240000000800 */
[----:B0-----:R-:W-:Y:S01]  /*0010*/  VIADD R1, R1, 0xfffffb40 ;  /* 0xfffffb4001017836 */ /* 0x001fe20000000000 */
[----:B------:R-:W0:Y:S01]  /*0020*/  S2R R3, SR_TID.X ;  /* 0x0000000000037919 */ /* 0x000e220000002100 */
[----:B------:R-:W-:Y:S01]  /*0030*/  ELECT P0, URZ, PT ;  /* 0x00000000003f782f */ /* 0x000fe20003800000 */
[----:B------:R-:W-:Y:S01]  /*0040*/  BSSY B0, `(.L_x_0) ;  /* 0x000000f000007945 */ /* 0x000fe20003800000 */
[--C-:B0-----:R-:W-:Y:S02]  /*0050*/  SHF.R.U32.HI R0, RZ, 0x5, R3.reuse ;  /* 0x00000005ff007819 */ /* 0x101fe40000011603 */
[----:B------:R-:W-:-:S03]  /*0060*/  SHF.R.U32.HI R3, RZ, 0x7, R3 ;  /* 0x00000007ff037819 */ /* 0x000fc60000011603 */
[----:B------:R-:W0:Y:S04]  /*0070*/  SHFL.IDX PT, R2, R0, RZ, 0x1f ;  /* 0x00001fff00027589 */ /* 0x000e2800000e0000 */
[----:B------:R1:W2:Y:S01]  /*0080*/  SHFL.IDX PT, R5, R3, RZ, 0x1f ;  /* 0x00001fff03057589 */ /* 0x0002a200000e0000 */
[----:B0-----:R-:W-:-:S13]  /*0090*/  ISETP.NE.OR P0, PT, R2, RZ, !P0 ;  /* 0x000000ff0200720c */ /* 0x001fda0004705670 */
[----:B-12---:R-:W-:Y:S05]  /*00a0*/  @P0 BRA `(.L_x_1) ;  /* 0x0000000000200947 */ /* 0x006fea0003800000 */
[----:B------:R-:W-:Y:S02]  /*00b0*/  ULDC.64 UR4, c[0x0][0x198] ;  /* 0x0000660000047ab9 */ /* 0x000fe40000000a00 */
[----:B------:R-:W-:Y:S02]  /*00c0*/  UIADD3 UR6, UP0, UR4, 0xf0, URZ ;  /* 0x000000f004067890 */ /* 0x000fe4000ff1e03f */
[----:B------:R-:W-:Y:S02]  /*00d0*/  UIADD3 UR4, UP1, UR4, 0x1f0, URZ ;  /* 0x000001f004047890 */ /* 0x000fe4000ff3e03f */
[----:B------:R-:W-:Y:S02]  /*00e0*/  UIADD3.X UR7, URZ, UR5, URZ, UP0, !UPT ;  /* 0x000000053f077290 */ /* 0x000fe400087fe43f */
[----:B------:R-:W-:-:S07]  /*00f0*/  UIADD3.X UR5, URZ, UR5, URZ, UP1, !UPT ;  /* 0x000000053f057290 */ /* 0x000fce0008ffe43f */
[----:B------:R0:W-:Y:S02]  /*0100*/  UTMACCTL.PF [UR6] ;  /* 0x00000000060079b9 */ /* 0x0001e40008040000 */
[----:B------:R0:W-:Y:S02]  /*0110*/  UTMACCTL.PF [UR4] ;  /* 0x00000000040079b9 */ /* 0x0001e40008040000 */
[----:B0-----:R-:W-:Y:S01]  /*0120*/  NOP ;  /* 0x0000000000007918 */ /* 0x001fe20000000000 */
.L_x_1:
[----:B------:R-:W-:Y:S05]  /*0130*/  BSYNC B0 ;  /* 0x0000000000007941 */ /* 0x000fea0003800000 */
.L_x_0:
[----:B------:R-:W0:Y:S02]  /*0140*/  SHFL.IDX PT, R3, R0, RZ, 0x1f ;  /* 0x00001fff00037589 */ /* 0x000e2400000e0000 */
[----:B0-----:R-:W-:-:S13]  /*0150*/  ISETP.NE.AND P0, PT, R3, RZ, PT ;  /* 0x000000ff0300720c */ /* 0x001fda0003f05270 */
[----:B------:R-:W-:Y:S05]  /*0160*/  @P0 BRA `(.L_x_2) ;  /* 0x0000000000600947 */ /* 0x000fea0003800000 */
[----:B------:R-:W0:Y:S01]  /*0170*/  S2UR UR8, SR_CgaCtaId ;  /* 0x00000000000879c3 */ /* 0x000e220000008800 */
[----:B------:R-:W-:Y:S01]  /*0180*/  UMOV UR4, 0x400 ;  /* 0x0000040000047882 */ /* 0x000fe20000000000 */
[----:B------:R-:W-:Y:S01]  /*0190*/  UMOV UR5, 0x1 ;  /* 0x0000000100057882 */ /* 0x000fe20000000000 */
[----:B------:R-:W-:Y:S01]  /*01a0*/  UMOV UR6, 0x100 ;  /* 0x0000010000067882 */ /* 0x000fe20000000000 */
[----:B------:R-:W-:Y:S01]  /*01b0*/  ELECT P0, URZ, PT ;  /* 0x00000000003f782f */ /* 0x000fe20003800000 */
[----:B------:R-:W-:-:S04]  /*01c0*/  UIADD3 UR6, -UR6, 0x100000, URZ ;  /* 0x0010000006067890 */ /* 0x000fc8000fffe13f */
[----:B------:R-:W-:Y:S02]  /*01d0*/  USHF.L.U32 UR7, UR6, 0xb, URZ ;  /* 0x0000000b06077899 */ /* 0x000fe4000800063f */
[----:B------:R-:W-:Y:S02]  /*01e0*/  USHF.L.U32 UR6, UR6, 0x1, URZ ;  /* 0x0000000106067899 */ /* 0x000fe4000800063f */
[----:B0-----:R-:W-:Y:S02]  /*01f0*/  ULEA UR8, UR8, UR4, 0x18 ;  /* 0x0000000408087291 */ /* 0x001fe4000f8ec03f */
[----:B------:R-:W-:-:S04]  /*0200*/  UIADD3 UR4, -UR5, 0x100000, URZ ;  /* 0x0010000005047890 */ /* 0x000fc8000fffe13f */
[----:B------:R-:W-:Y:S02]  /*0210*/  USHF.L.U32 UR5, UR4, 0xb, URZ ;  /* 0x0000000b04057899 */ /* 0x000fe4000800063f */
[----:B------:R-:W-:Y:S01]  /*0220*/  USHF.L.U32 UR4, UR4, 0x1, URZ ;  /* 0x0000000104047899 */ /* 0x000fe2000800063f */
[----:B------:R-:W0:Y:S11]  /*0230*/  FENCE.VIEW.ASYNC.S ;  /* 0x00000000000073c6 */ /* 0x000e360000000000 */
[----:B0-----:R0:W1:Y:S01]  /*0240*/  SYNCS.EXCH.64 URZ, [UR8], UR4 ;  /* 0x00000004083f75b2 */ /* 0x0010620008000100 */
[----:B------:R0:W2:Y:S01]  /*0250*/  SYNCS.EXCH.64 URZ, [UR8+0x28], UR6 ;  /* 0x00002806083f75b2 */ /* 0x0000a20008000100 */
[----:B------:R0:W3:Y:S01]  /*0260*/  SYNCS.EXCH.64 URZ, [UR8+0x8], UR4 ;  /* 0x00000804083f75b2 */ /* 0x0000e20008000100 */
[----:B------:R0:W4:Y:S01]  /*0270*/  SYNCS.EXCH.64 URZ, [UR8+0x30], UR6 ;  /* 0x00003006083f75b2 */ /* 0x0001220008000100 */
[----:B------:R0:W0:Y:S01]  /*0280*/  SYNCS.EXCH.64 URZ, [UR8+0x10], UR4 ;  /* 0x00001004083f75b2 */ /* 0x0000220008000100 */
[----:B------:R0:W0:Y:S01]  /*0290*/  SYNCS.EXCH.64 URZ, [UR8+0x38], UR6 ;  /* 0x00003806083f75b2 */ /* 0x0000220008000100 */
[----:B------:R0:W0:Y:S01]  /*02a0*/  SYNCS.EXCH.64 URZ, [UR8+0x18], UR4 ;  /* 0x00001804083f75b2 */ /* 0x0000220008000100 */
[----:B------:R0:W0:Y:S01]  /*02b0*/  SYNCS.EXCH.64 URZ, [UR8+0x40], UR6 ;  /* 0x00004006083f75b2 */ /* 0x0000220008000100 */
[----:B------:R0:W0:Y:S01]  /*02c0*/  SYNCS.EXCH.64 URZ, [UR8+0x20], UR4 ;  /* 0x00002004083f75b2 */ /* 0x0000220008000100 */
[----:B------:R0:W0:Y:S01]  /*02d0*/  SYNCS.EXCH.64 URZ, [UR8+0x48], UR6 ;  /* 0x00004806083f75b2 */ /* 0x0000220008000100 */
[----:B------:R-:W-:Y:S01]  /*02e0*/  NOP ;  /* 0x0000000000007918 */ /* 0x000fe20000000000 */
.L_x_2:
[----:B------:R-:W5:Y:S01]  /*02f0*/  SHFL.IDX PT, R0, R0, RZ, 0x1f ;  /* 0x00001fff00007589 */ /* 0x000f6200000e0000 */
[----:B------:R-:W1:Y:S01]  /*0300*/  LDC R3, c[0x0][0x65c] ;  /* 0x00019700ff037b82 */ /* 0x000e620000000800 */
[----:B------:R-:W-:Y:S02]  /*0310*/  ELECT P0, URZ, PT ;  /* 0x00000000003f782f */ /* 0x000fe40003800000 */
[C---:B------:R-:W-:Y:S01]  /*0320*/  ISETP.NE.AND P2, PT, R5.reuse, RZ, PT ;  /* 0x000000ff0500720c */ /* 0x040fe20003f45270 */
[----:B------:R-:W2:Y:S01]  /*0330*/  S2R R6, SR_CTAID.Y ;  /* 0x0000000000067919 */ /* 0x000ea20000002600 */
[----:B0-----:R-:W-:Y:S01]  /*0340*/  UMOV UR4, 0x20 ;  /* 0x0000002000047882 */ /* 0x001fe20000000000 */
[----:B------:R-:W-:Y:S01]  /*0350*/  VIADD R7, R5, 0xffffffff ;  /* 0xffffffff05077836 */ /* 0x000fe20000000000 */
[----:B------:R-:W-:Y:S01]  /*0360*/  NOP ;  /* 0x0000000000007918 */ /* 0x000fe20000000000 */
[----:B------:R-:W0:Y:S01]  /*0370*/  S2R R4, SR_CTAID.X ;  /* 0x0000000000047919 */ /* 0x000e220000002500 */
[----:B------:R-:W-:-:S02]  /*0380*/  NOP ;  /* 0x0000000000007918 */ /* 0x000fc40000000000 */
[----:B------:R-:W-:Y:S02]  /*0390*/  ISETP.GE.U32.AND P1, PT, R7, 0x2, PT ;  /* 0x000000020700780c */ /* 0x000fe40003f26070 */
[----:B-----5:R-:W-:Y:S02]  /*03a0*/  ISETP.NE.OR P0, PT, R0, RZ, !P0 ;  /* 0x000000ff0000720c */ /* 0x020fe40004705670 */
[----:B-1----:R-:W-:Y:S02]  /*03b0*/  ISETP.NE.AND P3, PT, R3, 0x1, PT ;  /* 0x000000010300780c */ /* 0x002fe40003f65270 */
[----:B------:R-:W-:-:S04]  /*03c0*/  SHF.R.S32.HI R3, RZ, 0x1f, R2 ;  /* 0x0000001fff037819 */ /* 0x000fc80000011402 */
[----:B------:R-:W-:-:S04]  /*03d0*/  LEA.HI R3, R3, R2, RZ, 0x2 ;  /* 0x0000000203037211 */ /* 0x000fc800078f10ff */
[----:B------:R-:W-:Y:S01]  /*03e0*/  LOP3.LUT R3, R3, 0xfffffffc, RZ, 0xc0, !PT ;  /* 0xfffffffc03037812 */ /* 0x000fe200078ec0ff */
[----:B------:R-:W-:Y:S01]  /*03f0*/  VOTEU.ALL UP0, P0 ;  /* 0x00000000003f7886 */ /* 0x000fe20000000000 */
[----:B------:R-:W-:Y:S01]  /*0400*/  VOTEU.ALL UP1, P0 ;  /* 0x00000000003f7886 */ /* 0x000fe20000020000 */
[----:B------:R-:W0:Y:S01]  /*0410*/  @P3 LDC R9, c[0x0][0x10] ;  /* 0x00000400ff093b82 */ /* 0x000e220000000800 */
[----:B------:R-:W-:Y:S02]  /*0420*/  @P3 IMAD.MOV.U32 R13, RZ, RZ, RZ ;  /* 0x000000ffff0d3224 */ /* 0x000fe400078e00ff */
[----:B------:R-:W-:Y:S01]  /*0430*/  IMAD.IADD R0, R2, 0x1, -R3 ;  /* 0x0000000102007824 */ /* 0x000fe200078e0a03 */
[----:B------:R-:W-:Y:S01]  /*0440*/  @!UP0 UMOV UR6, 0x400 ;  /* 0x0000040000068882 */ /* 0x000fe20000000000 */
[----:B------:R-:W-:-:S04]  /*0450*/  @!UP0 UIADD3 UR4, -UR4, 0x100000, URZ ;  /* 0x0010000004048890 */ /* 0x000fc8000fffe13f */
[----:B------:R-:W-:Y:S02]  /*0460*/  @!UP0 USHF.L.U32 UR5, UR4, 0xb, URZ ;  /* 0x0000000b04058899 */ /* 0x000fe4000800063f */
[----:B------:R-:W-:Y:S01]  /*0470*/  @!UP0 USHF.L.U32 UR4, UR4, 0x1, URZ ;  /* 0x0000000104048899 */ /* 0x000fe2000800063f */
[----:B--2---:R-:W-:Y:S01]  /*0480*/  @P3 IMAD.MOV.U32 R2, RZ, RZ, R6 ;  /* 0x000000ffff023224 */ /* 0x004fe200078e0006 */
[----:B------:R-:W1:Y:S01]  /*0490*/  @!UP0 S2UR UR7, SR_CgaCtaId ;  /* 0x00000000000789c3 */ /* 0x000e620000008800 */
[----:B------:R-:W-:-:S07]  /*04a0*/  @P3 IMAD.MOV.U32 R3, RZ, RZ, RZ ;  /* 0x000000ffff033224 */ /* 0x000fce00078e00ff */
[----:B------:R-:W2:Y:S01]  /*04b0*/  @!P3 LDC R11, c[0x0][0xc] ;  /* 0x00000300ff0bbb82 */ /* 0x000ea20000000800 */
[----:B0-----:R-:W-:-:S04]  /*04c0*/  @P3 IMAD.WIDE.U32 R8, R4, R9, R2 ;  /* 0x0000000904083225 */ /* 0x001fc800078e0002 */
[----:B------:R-:W-:Y:S02]  /*04d0*/  @P3 IMAD.MOV.U32 R12, RZ, RZ, R8 ;  /* 0x000000ffff0c3224 */ /* 0x000fe400078e0008 */
[----:B------:R-:W-:Y:S01]  /*04e0*/  @P3 IMAD.IADD R20, R9, 0x1, R13 ;  /* 0x0000000109143824 */ /* 0x000fe200078e020d */
[----:B-1----:R-:W-:Y:S01]  /*04f0*/  @!UP0 ULEA UR6, UR7, UR6, 0x18 ;  /* 0x0000000607068291 */ /* 0x002fe2000f8ec03f */
[----:B------:R-:W-:Y:S01]  /*0500*/  VOTEU.ALL UP0, P0 ;  /* 0x00000000003f7886 */ /* 0x000fe20000000000 */
[----:B------:R-:W-:-:S04]  /*0510*/  ISETP.NE.AND P0, PT, R0, 0x3, PT ;  /* 0x000000030000780c */ /* 0x000fc80003f05270 */
[----:B------:R-:W-:-:S04]  /*0520*/  ISETP.EQ.OR P0, PT, R0, RZ, !P0 ;  /* 0x000000ff0000720c */ /* 0x000fc80004702670 */
[----:B------:R-:W-:Y:S01]  /*0530*/  ISETP.EQ.AND P0, PT, R5, RZ, P0 ;  /* 0x000000ff0500720c */ /* 0x000fe20000702270 */
[----:B------:R-:W-:Y:S01]  /*0540*/  IMAD.MOV.U32 R5, RZ, RZ, RZ ;  /* 0x000000ffff057224 */ /* 0x000fe200078e00ff */
[----:B------:R-:W0:Y:S02]  /*0550*/  FENCE.VIEW.ASYNC.S ;  /* 0x00000000000073c6 */ /* 0x000e240000000000 */
[----:B0-----:R0:W3:Y:S01]  /*0560*/  @!UP0 SYNCS.EXCH.64 URZ, [UR6+0x60], UR4 ;  /* 0x00006004063f85b2 */ /* 0x0010e20008000100 */
[----:B------:R-:W-:Y:S01]  /*0570*/  SEL R19, RZ, 0x1, !P0 ;  /* 0x00000001ff137807 */ /* 0x000fe20004000000 */
[----:B--2---:R-:W-:-:S03]  /*0580*/  @!P3 IMAD.WIDE.U32 R2, R11, R6, R4 ;  /* 0x000000060b02b225 */ /* 0x004fc600078e0004 */
[----:B------:R-:W-:Y:S01]  /*0590*/  SEL R19, R19, 0x2, P1 ;  /* 0x0000000213137807 */ /* 0x000fe20000800000 */
[----:B------:R-:W-:Y:S02]  /*05a0*/  @!P3 IMAD.MOV.U32 R12, RZ, RZ, R2 ;  /* 0x000000ffff0cb224 */ /* 0x000fe400078e0002 */
[----:B------:R-:W-:-:S03]  /*05b0*/  @!P3 IMAD.MOV.U32 R20, RZ, RZ, R3 ;  /* 0x000000ffff14b224 */ /* 0x000fc600078e0003 */
[----:B------:R0:W-:Y:S04]  /*05c0*/  STL [R1+0x204], R12 ;  /* 0x0002040c01007387 */ /* 0x0001e80000100800 */
[----:B------:R0:W-:Y:S01]  /*05d0*/  STL [R1+0x200], R20 ;  /* 0x0002001401007387 */ /* 0x0001e20000100800 */
[----:B------:R0:W3:Y:S01]  /*05e0*/  @!UP1 SYNCS.EXCH.64 URZ, [UR6+0x68], UR4 ;  /* 0x00006804063f95b2 */ /* 0x0000e20008000100 */
[----:B------:R-:W-:Y:S01]  /*05f0*/  NOP ;  /* 0x0000000000007918 */ /* 0x000fe20000000000 */
[----:B---34-:R-:W-:Y:S06]  /*0600*/  BAR.SYNC.DEFER_BLOCKING 0x0 ;  /* 0x0000000000007b1d */ /* 0x018fec0000010000 */
[----:B------:R-:W-:Y:S05]  /*0610*/  @!P2 BRA `(.L_x_3) ;  /* 0x000001300004a947 */ /* 0x000fea0003800000 */
[----:B------:R-:W-:-:S13]  /*0620*/  ISETP.GT.U32.AND P0, PT, R7, 0x1, PT ;  /* 0x000000010700780c */ /* 0x000fda0003f04070 */
[----:B0-----:R-:W-:Y:S05]  /*0630*/  @P0 EXIT ;  /* 0x000000000000094d */ /* 0x001fea0003800000 */
[----:B------:R-:W-:Y:S01]  /*0640*/  ULDC.64 UR4, c[0x0][0x650] ;  /* 0x0001940000047ab9 */ /* 0x000fe20000000a00 */
[----:B------:R-:W-:Y:S01]  /*0650*/  PRMT R0, RZ, 0x7610, R0 ;  /* 0x00007610ff007816 */ /* 0x000fe20000000000 */
[----:B------:R-:W-:Y:S01]  /*0660*/  IMAD.MOV.U32 R22, RZ, RZ, -0x1 ;  /* 0xffffffffff167424 */ /* 0x000fe200078e00ff */
[----:B------:R-:W-:Y:S01]  /*0670*/  ISETP.GE.U32.AND P0, PT, R12, UR4, PT ;  /* 0x000000040c007c0c */ /* 0x000fe2000bf06070 */
[----:B------:R-:W-:Y:S02]  /*0680*/  IMAD.MOV.U32 R152, RZ, RZ, -0x1 ;  /* 0xffffffffff987424 */ /* 0x000fe400078e00ff */
[----:B------:R-:W-:Y:S01]  /*0690*/  IMAD.MOV.U32 R23, RZ, RZ, -0x1 ;  /* 0xffffffffff177424 */ /* 0x000fe200078e00ff */
[----:B------:R-:W-:-:S13]  /*06a0*/  ISETP.GE.U32.AND.EX P0, PT, R20, UR5, PT, P0 ;  /* 0x0000000514007c0c */ /* 0x000fda000bf06100 */
[----:B------:R-:W-:Y:S05]  /*06b0*/  @P0 BRA `(.L_x_4) ;  /* 0x0000000400640947 */ /* 0x000fea0003800000 */
[----:B------:R-:W0:Y:S01]  /*06c0*/  LDC.64 R14, c[0x0][0x628] ;  /* 0x00018a00ff0e7b82 */ /* 0x000e220000000a00 */
[----:B------:R-:W-:Y:S02]  /*06d0*/  IMAD.MOV.U32 R2, RZ, RZ, R12 ;  /* 0x000000ffff027224 */ /* 0x000fe400078e000c */
[----:B------:R-:W-:-:S05]  /*06e0*/  IMAD.MOV.U32 R3, RZ, RZ, R20 ;  /* 0x000000ffff037224 */ /* 0x000fca00078e0014 */
[----:B------:R-:W1:Y:S08]  /*06f0*/  LDC R0, c[0x0][0x630] ;  /* 0x00018c00ff007b82 */ /* 0x000e700000000800 */
[----:B------:R-:W2:Y:S01]  /*0700*/  LDC.64 R16, c[0x0][0x620] ;  /* 0x00018800ff107b82 */ /* 0x000ea20000000a00 */
[----:B0-----:R-:W-:-:S04]  /*0710*/  ISETP.NE.U32.AND P0, PT, R14, RZ, PT ;  /* 0x000000ff0e00720c */ /* 0x001fc80003f05070 */
[----:B------:R-:W-:-:S13]  /*0720*/  ISETP.NE.AND.EX P0, PT, R15, RZ, PT, P0 ;  /* 0x000000ff0f00720c */ /* 0x000fda0003f05300 */
[----:B-12---:R-:W-:Y:S05]  /*0730*/  @!P0 BRA `(.L_x_5) ;  /* 0x0000000000288947 */ /* 0x006fea0003800000 */
[----:B------:R-:W0:Y:S02]  /*0740*/  LDC R7, c[0x0][0x634] ;  /* 0x00018d00ff077b82 */ /* 0x000e240000000800 */
[----:B0-----:R-:W-:-:S05]  /*0750*/  IADD3 R7, P0, R12, R7, RZ ;  /* 0x000000070c077210 */ /* 0x001fca0007f1e0ff */
[----:B------:R-:W-:-:S04]  /*0760*/  IMAD.X R13, RZ, RZ, R20, P0 ;  /* 0x000000ffff0d7224 */ /* 0x000fc800000e0614 */
[----:B------:R-:W-:-:S04]  /*0770*/  IMAD.WIDE.U32 R2, R13, R14, RZ ;  /* 0x0000000e0d027225 */ /* 0x000fc800078e00ff */
[----:B------:R-:W-:-:S04]  /*0780*/  IMAD.WIDE.U32 R8, P0, R7, R15, R2 ;  /* 0x0000000f07087225 */ /* 0x000fc80007800002 */
[----:B------:R-:W-:-:S04]  /*0790*/  IMAD.WIDE.U32 R2, R7, R14, RZ ;  /* 0x0000000e07027225 */ /* 0x000fc800078e00ff */
[----:B------:R-:W-:Y:S01]  /*07a0*/  IMAD.X R11, RZ, RZ, RZ, P0 ;  /* 0x000000ffff0b7224 */ /* 0x000fe200000e06ff */
[----:B------:R-:W-:Y:S01]  /*07b0*/  IADD3 RZ, P0, R3, R8, RZ ;  /* 0x0000000803ff7210 */ /* 0x000fe20007f1e0ff */
[----:B------:R-:W-:-:S04]  /*07c0*/  IMAD.MOV.U32 R10, RZ, RZ, R9 ;  /* 0x000000ffff0a7224 */ /* 0x000fc800078e0009 */
[----:B------:R-:W-:-:S08]  /*07d0*/  IMAD.WIDE.U32.X R2, R13, R15, R10, P0 ;  /* 0x0000000f0d027225 */ /* 0x000fd000000e040a */
.L_x_5:
[-CC-:B------:R-:W-:Y:S01]  /*07e0*/  SHF.R.U64 R18, R2, R0.reuse, R3.reuse ;  /* 0x0000000002127219 */ /* 0x180fe20000001203 */
[----:B------:R-:W0:Y:S01]  /*07f0*/  LDC R10, c[0x0][0x618] ;  /* 0x00018600ff0a7b82 */ /* 0x000e220000000800 */
[----:B------:R-:W-:Y:S01]  /*0800*/  SHF.R.U32.HI R2, RZ, R0, R3 ;  /* 0x00000000ff027219 */ /* 0x000fe20000011603 */
[----:B------:R-:W-:Y:S01]  /*0810*/  IMAD.MOV.U32 R3, RZ, RZ, R20 ;  /* 0x000000ffff037224 */ /* 0x000fe200078e0014 */
[----:B------:R-:W-:Y:S01]  /*0820*/  I2FP.F32.U32 R0, R4 ;  /* 0x0000000400007245 */ /* 0x000fe20000201000 */
[----:B------:R-:W-:Y:S01]  /*0830*/  ULDC UR4, c[0x0][0x150] ;  /* 0x0000540000047ab9 */ /* 0x000fe20000000800 */
[----:B------:R-:W-:-:S03]  /*0840*/  IADD3 R7, P0, RZ, -R18, RZ ;  /* 0x80000012ff077210 */ /* 0x000fc60007f1e0ff */
[----:B------:R-:W1:Y:S01]  /*0850*/  LDC.64 R20, c[0x0][0x640] ;  /* 0x00019000ff147b82 */ /* 0x000e620000000a00 */
[----:B------:R-:W-:Y:S01]  /*0860*/  FMUL R0, R0, UR4 ;  /* 0x0000000400007c20 */ /* 0x000fe20008400000 */
[----:B------:R-:W-:Y:S01]  /*0870*/  IMAD.X R9, RZ, RZ, ~R2, P0 ;  /* 0x000000ffff097224 */ /* 0x000fe200000e0e02 */
[----:B------:R-:W-:Y:S01]  /*0880*/  ULDC UR4, c[0x0][0x154] ;  /* 0x0000550000047ab9 */ /* 0x000fe20000000800 */
[----:B------:R-:W-:Y:S02]  /*0890*/  IMAD.MOV.U32 R2, RZ, RZ, R12 ;  /* 0x000000ffff027224 */ /* 0x000fe400078e000c */
[-C--:B------:R-:W-:Y:S01]  /*08a0*/  IMAD R8, R9, R16.reuse, RZ ;  /* 0x0000001009087224 */ /* 0x080fe200078e02ff */
[----:B------:R-:W2:Y:S01]  /*08b0*/  F2I.U32.TRUNC.NTZ R0, R0 ;  /* 0x0000000000007305 */ /* 0x000ea2000020f000 */
[----:B------:R-:W3:Y:S01]  /*08c0*/  LDC R5, c[0x0][0x144] ;  /* 0x00005100ff057b82 */ /* 0x000ee20000000800 */
[----:B------:R-:W-:-:S04]  /*08d0*/  IMAD.WIDE.U32 R2, R7, R16, R2 ;  /* 0x0000001007027225 */ /* 0x000fc800078e0002 */
[----:B------:R-:W-:Y:S02]  /*08e0*/  IMAD R7, R7, R17, R8 ;  /* 0x0000001107077224 */ /* 0x000fe400078e0208 */
[----:B------:R-:W-:Y:S01]  /*08f0*/  IMAD.MOV.U32 R8, RZ, RZ, 0x1 ;  /* 0x00000001ff087424 */ /* 0x000fe200078e00ff */
[----:B------:R-:W4:Y:S01]  /*0900*/  LDC R14, c[0x0][0x608] ;  /* 0x00018200ff0e7b82 */ /* 0x000f220000000800 */
[----:B------:R-:W-:-:S05]  /*0910*/  IMAD.IADD R7, R3, 0x1, R7 ;  /* 0x0000000103077824 */ /* 0x000fca00078e0207 */
[--C-:B0-----:R-:W-:Y:S01]  /*0920*/  SHF.R.U64 R12, R2, R10, R7.reuse ;  /* 0x0000000a020c7219 */ /* 0x101fe20000001207 */
[----:B--2---:R-:W-:Y:S01]  /*0930*/  IMAD.MOV R3, RZ, RZ, -R0 ;  /* 0x000000ffff037224 */ /* 0x004fe200078e0a00 */
[----:B------:R-:W0:Y:S01]  /*0940*/  LDC R9, c[0x0][0x658] ;  /* 0x00019600ff097b82 */ /* 0x000e220000000800 */
[----:B-1----:R-:W-:Y:S02]  /*0950*/  ISETP.NE.U32.AND P0, PT, R20, RZ, PT ;  /* 0x000000ff1400720c */ /* 0x002fe40003f05070 */
[----:B------:R-:W-:Y:S02]  /*0960*/  I2FP.F32.U32 R2, R6 ;  /* 0x0000000600027245 */ /* 0x000fe40000201000 */
[----:B------:R-:W-:Y:S02]  /*0970*/  ISETP.NE.AND.EX P0, PT, R21, RZ, PT, P0 ;  /* 0x000000ff1500720c */ /* 0x000fe40003f05300 */
[----:B------:R-:W-:Y:S01]  /*0980*/  SHF.R.U32.HI R7, RZ, R10, R7 ;  /* 0x0000000aff077219 */ /* 0x000fe20000011607 */
[----:B------:R-:W1:Y:S01]  /*0990*/  LDC R13, c[0x0][0x148] ;  /* 0x00005200ff0d7b82 */ /* 0x000e620000000800 */
[----:B---3--:R-:W-:-:S02]  /*09a0*/  IMAD R0, R5, R3, R4 ;  /* 0x0000000305007224 */ /* 0x008fc400078e0204 */
[----:B------:R-:W-:Y:S01]  /*09b0*/  FMUL R3, R2, UR4 ;  /* 0x0000000402037c20 */ /* 0x000fe20008400000 */
[----:B------:R-:W-:-:S03]  /*09c0*/  IMAD.MOV.U32 R2, RZ, RZ, -0x1 ;  /* 0xffffffffff027424 */ /* 0x000fc600078e00ff */
[----:B------:R2:W3:Y:S01]  /*09d0*/  F2I.U32.TRUNC.NTZ R11, R3 ;  /* 0x00000003000b7305 */ /* 0x0004e2000020f000 */
[----:B------:R-:W1:Y:S01]  /*09e0*/  LDC R17, c[0x0][0x600] ;  /* 0x00018000ff117b82 */ /* 0x000e620000000800 */
[-CC-:B----4-:R-:W-:Y:S02]  /*09f0*/  SHF.R.U64 R25, R12, R14.reuse, R7.reuse ;  /* 0x0000000e0c197219 */ /* 0x190fe40000001207 */
[----:B------:R-:W-:-:S05]  /*0a00*/  SHF.R.U32.HI R4, RZ, R14, R7 ;  /* 0x0000000eff047219 */ /* 0x000fca0000011607 */
[----:B------:R-:W4:Y:S01]  /*0a10*/  LDC R16, c[0x0][0x648] ;  /* 0x00019200ff107b82 */ /* 0x000f220000000800 */
[-CC-:B0-----:R-:W-:Y:S02]  /*0a20*/  SHF.R.U64 R14, R25, R9.reuse, R4.reuse ;  /* 0x00000009190e7219 */ /* 0x181fe40000001204 */
[-C--:B------:R-:W-:Y:S02]  /*0a30*/  SHF.L.U32 R2, R2, R9.reuse, RZ ;  /* 0x0000000902027219 */ /* 0x080fe400000006ff */
[-C--:B------:R-:W-:Y:S02]  /*0a40*/  SHF.R.U32.HI R4, RZ, R9.reuse, R4 ;  /* 0x00000009ff047219 */ /* 0x080fe40000011604 */
[----:B------:R-:W-:Y:S01]  /*0a50*/  LOP3.LUT R10, RZ, R2, RZ, 0x33, !PT ;  /* 0x00000002ff0a7212 */ /* 0x000fe200078e33ff */
[----:B------:R-:W0:Y:S01]  /*0a60*/  LDC R23, c[0x0][0x638] ;  /* 0x00018e00ff177b82 */ /* 0x000e220000000800 */
[----:B------:R-:W-:Y:S01]  /*0a70*/  SHF.L.U32 R7, R8, R9, RZ ;  /* 0x0000000908077219 */ /* 0x000fe200000006ff */
[----:B------:R-:W-:-:S02]  /*0a80*/  IMAD.MOV.U32 R2, RZ, RZ, R14 ;  /* 0x000000ffff027224 */ /* 0x000fc400078e000e */
[----:B--2---:R-:W-:-:S04]  /*0a90*/  IMAD.MOV.U32 R3, RZ, RZ, R4 ;  /* 0x000000ffff037224 */ /* 0x004fc800078e0004 */
[----:B------:R-:W2:Y:S01]  /*0aa0*/  LDC R22, c[0x0][0x610] ;  /* 0x00018400ff167b82 */ /* 0x000ea20000000800 */
[----:B---3--:R-:W-:Y:S05]  /*0ab0*/  @!P0 BRA `(.L_x_6) ;  /* 0x0000000000288947 */ /* 0x008fea0003800000 */
[----:B------:R-:W3:Y:S02]  /*0ac0*/  LDC R9, c[0x0][0x64c] ;  /* 0x00019300ff097b82 */ /* 0x000ee40000000800 */
[----:B---3--:R-:W-:-:S05]  /*0ad0*/  IADD3 R9, P0, R14, R9, RZ ;  /* 0x000000090e097210 */ /* 0x008fca0007f1e0ff */
        /* <DEDUP_REMOVED lines=8> */
.L_x_6:
[----:B----4-:R-:W-:Y:S01]  /*0b60*/  SHF.R.U64 R2, R2, R16, R3 ;  /* 0x0000001002027219 */ /* 0x010fe20000001203 */
[----:B-1----:R-:W-:Y:S01]  /*0b70*/  VIADD R3, R17, 0xffffffff ;  /* 0xffffffff11037836 */ /* 0x002fe20000000000 */
[----:B------:R-:W-:Y:S01]  /*0b80*/  LOP3.LUT R10, R25, R10, RZ, 0xc0, !PT ;  /* 0x0000000a190a7212 */ /* 0x000fe200078ec0ff */
[----:B------:R-:W-:Y:S02]  /*0b90*/  IMAD.MOV R11, RZ, RZ, -R11 ;  /* 0x000000ffff0b7224 */ /* 0x000fe400078e0a0b */
[----:B------:R-:W-:Y:S01]  /*0ba0*/  IMAD.MOV R4, RZ, RZ, -R2 ;  /* 0x000000ffff047224 */ /* 0x000fe200078e0a02 */
[----:B------:R-:W-:Y:S01]  /*0bb0*/  LOP3.LUT R3, R12, R3, RZ, 0xc0, !PT ;  /* 0x000000030c037212 */ /* 0x000fe200078ec0ff */
[----:B------:R-:W-:Y:S02]  /*0bc0*/  IMAD R7, R7, R2, R10 ;  /* 0x0000000207077224 */ /* 0x000fe400078e020a */
[----:B------:R-:W-:Y:S02]  /*0bd0*/  @P3 IMAD R0, R13, R11, R6 ;  /* 0x0000000b0d003224 */ /* 0x000fe400078e0206 */
[----:B0-----:R-:W-:-:S02]  /*0be0*/  IMAD R2, R4, R23, R14 ;  /* 0x0000001704027224 */ /* 0x001fc400078e020e */
[----:B--2---:R-:W-:Y:S02]  /*0bf0*/  IMAD R22, R7, R22, R0 ;  /* 0x0000001607167224 */ /* 0x004fe400078e0200 */
[----:B------:R-:W-:Y:S02]  /*0c00*/  IMAD R3, R2, R17, R3 ;  /* 0x0000001102037224 */ /* 0x000fe400078e0203 */
[----:B------:R-:W-:Y:S02]  /*0c10*/  IMAD.MOV.U32 R0, RZ, RZ, 0x1 ;  /* 0x00000001ff007424 */ /* 0x000fe400078e00ff */
[----:B------:R-:W-:Y:S01]  /*0c20*/  IMAD.MOV.U32 R23, RZ, RZ, R18 ;  /* 0x000000ffff177224 */ /* 0x000fe200078e0012 */
[----:B------:R-:W-:Y:S02]  /*0c30*/  SEL R152, R3, R22, !P3 ;  /* 0x0000001603987207 */ /* 0x000fe40005800000 */
[----:B------:R-:W-:-:S07]  /*0c40*/  SEL R22, R22, R3, !P3 ;  /* 0x0000000316167207 */ /* 0x000fce0005800000 */
.L_x_4:
[----:B------:R-:W-:-:S08]  /*0c50*/  NOP ;  /* 0x0000000000007918 */ /* 0x000fd00000000000 */
[----:B------:R-:W0:Y:S02]  /*0c60*/  USETMAXREG.TRY_ALLOC.CTAPOOL UP0, 0xf0 ;  /* 0x000000f0000079c8 */ /* 0x000e240008000600 */
[----:B0-----:R-:W-:-:S13]  /*0c70*/  PLOP3.LUT P0, PT, PT, PT, UP0, 0x80, 0x0 ;  /* 0x000000000000781c */ /* 0x001fda0003f0f008 */
[----:B------:R-:W-:Y:S05]  /*0c80*/  @!P0 BRA `(.L_x_4) ;  /* 0xfffffffc00f08947 */ /* 0x000fea000383ffff */
[----:B------:R-:W-:Y:S01]  /*0c90*/  ULDC.64 UR4, c[0x0][0x598] ;  /* 0x0001660000047ab9 */ /* 0x000fe20000000a00 */
[----:B------:R-:W-:Y:S01]  /*0ca0*/  ULDC.64 UR36, c[0x0][0x208] ;  /* 0x0000820000247ab9 */ /* 0x000fe20000000a00 */
[----:B------:R-:W-:-:S04]  /*0cb0*/  ISETP.NE.U32.AND P0, PT, RZ, UR4, PT ;  /* 0x00000004ff007c0c */ /* 0x000fc8000bf05070 */
[----:B------:R-:W-:-:S13]  /*0cc0*/  ISETP.NE.AND.EX P0, PT, RZ, UR5, PT, P0 ;  /* 0x00000005ff007c0c */ /* 0x000fda000bf05300 */
[----:B------:R-:W-:Y:S05]  /*0cd0*/  @!P0 BRA `(.L_x_7) ;  /* 0x00000000001c8947 */ /* 0x000fea0003800000 */
[----:B------:R-:W0:Y:S02]  /*0ce0*/  LDC.64 R2, c[0x0][0x598] ;  /* 0x00016600ff027b82 */ /* 0x000e240000000a00 */
[----:B0-----:R-:W2:Y:S02]  /*0cf0*/  LDG.E.64 R2, desc[UR36][R2.64] ;  /* 0x0000002402027981 */ /* 0x001ea4000c1e1b00 */
[----:B--2---:R-:W-:-:S04]  /*0d00*/  ISETP.NE.U32.AND P0, PT, R2, RZ, PT ;  /* 0x000000ff0200720c */ /* 0x004fc80003f05070 */
[----:B------:R-:W-:-:S13]  /*0d10*/  ISETP.NE.AND.EX P0, PT, R3, RZ, PT, P0 ;  /* 0x000000ff0300720c */ /* 0x000fda0003f05300 */
[----:B------:R-:W-:Y:S05]  /*0d20*/  @!P0 BRA `(.L_x_7) ;  /* 0x0000000000088947 */ /* 0x000fea0003800000 */
[----:B------:R0:W5:Y:S01]  /*0d30*/  LD.E R17, desc[UR36][R2.64] ;  /* 0x0000002402117980 */ /* 0x000162000c101900 */
[----:B------:R-:W-:Y:S05]  /*0d40*/  BRA `(.L_x_8) ;  /* 0x0000000000247947 */ /* 0x000fea0003800000 */
.L_x_7:
[----:B------:R-:W-:Y:S02]  /*0d50*/  ULDC.64 UR4, c[0x0][0x588] ;  /* 0x0001620000047ab9 */ /* 0x000fe40000000a00 */
[----:B------:R-:W-:-:S04]  /*0d60*/  ISETP.NE.U32.AND P0, PT, RZ, UR4, PT ;  /* 0x00000004ff007c0c */ /* 0x000fc8000bf05070 */
[----:B------:R-:W-:-:S13]  /*0d70*/  ISETP.NE.AND.EX P0, PT, RZ, UR5, PT, P0 ;  /* 0x00000005ff007c0c */ /* 0x000fda000bf05300 */
[----:B------:R-:W-:Y:S05]  /*0d80*/  @!P0 BRA `(.L_x_9) ;  /* 0x00000000000c8947 */ /* 0x000fea0003800000 */
[----:B------:R-:W0:Y:S02]  /*0d90*/  LDC.64 R2, c[0x0][0x588] ;  /* 0x00016200ff027b82 */ /* 0x000e240000000a00 */
[----:B0-----:R1:W5:Y:S01]  /*0da0*/  LDG.E R17, desc[UR36][R2.64] ;  /* 0x0000002402117981 */ /* 0x001362000c1e1900 */
[----:B------:R-:W-:Y:S05]  /*0db0*/  BRA `(.L_x_8) ;  /* 0x0000000000087947 */ /* 0x000fea0003800000 */
.L_x_9:
[----:B------:R-:W-:Y:S02]  /*0dc0*/  ULDC UR4, c[0x0][0x580] ;  /* 0x0001600000047ab9 */ /* 0x000fe40000000800 */
[----:B------:R-:W-:-:S07]  /*0dd0*/  IMAD.U32 R17, RZ, RZ, UR4 ;  /* 0x00000004ff117e24 */ /* 0x000fce000f8e00ff */
.L_x_8:
[----:B------:R-:W-:Y:S02]  /*0de0*/  ULDC.64 UR4, c[0x0][0x5a0] ;  /* 0x0001680000047ab9 */ /* 0x000fe40000000a00 */
[----:B------:R-:W-:-:S04]  /*0df0*/  ISETP.NE.U32.AND P0, PT, RZ, UR4, PT ;  /* 0x00000004ff007c0c */ /* 0x000fc8000bf05070 */
[----:B------:R-:W-:-:S13]  /*0e00*/  ISETP.NE.AND.EX P0, PT, RZ, UR5, PT, P0 ;  /* 0x00000005ff007c0c */ /* 0x000fda000bf05300 */
[----:B------:R-:W-:Y:S05]  /*0e10*/  @!P0 BRA `(.L_x_10) ;  /* 0x00000000001c8947 */ /* 0x000fea0003800000 */
[----:B01----:R-:W0:Y:S02]  /*0e20*/  LDC.64 R2, c[0x0][0x5a0] ;  /* 0x00016800ff027b82 */ /* 0x003e240000000a00 */
[----:B0-----:R-:W2:Y:S02]  /*0e30*/  LDG.E.64 R2, desc[UR36][R2.64] ;  /* 0x0000002402027981 */ /* 0x001ea4000c1e1b00 */
[----:B--2---:R-:W-:-:S04]  /*0e40*/  ISETP.NE.U32.AND P0, PT, R2, RZ, PT ;  /* 0x000000ff0200720c */ /* 0x004fc80003f05070 */
[----:B------:R-:W-:-:S13]  /*0e50*/  ISETP.NE.AND.EX P0, PT, R3, RZ, PT, P0 ;  /* 0x000000ff0300720c */ /* 0x000fda0003f05300 */
[----:B------:R-:W-:Y:S05]  /*0e60*/  @!P0 BRA `(.L_x_10) ;  /* 0x0000000000088947 */ /* 0x000fea0003800000 */
[----:B------:R0:W5:Y:S01]  /*0e70*/  LD.E R18, desc[UR36][R2.64] ;  /* 0x0000002402127980 */ /* 0x000162000c101900 */
[----:B------:R-:W-:Y:S05]  /*0e80*/  BRA `(.L_x_11) ;  /* 0x0000000000247947 */ /* 0x000fea0003800000 */
.L_x_10:
[----:B------:R-:W-:Y:S02]  /*0e90*/  ULDC.64 UR4, c[0x0][0x590] ;  /* 0x0001640000047ab9 */ /* 0x000fe40000000a00 */
[----:B------:R-:W-:-:S04]  /*0ea0*/  ISETP.NE.U32.AND P0, PT, RZ, UR4, PT ;  /* 0x00000004ff007c0c */ /* 0x000fc8000bf05070 */
[----:B------:R-:W-:-:S13]  /*0eb0*/  ISETP.NE.AND.EX P0, PT, RZ, UR5, PT, P0 ;  /* 0x00000005ff007c0c */ /* 0x000fda000bf05300 */
[----:B------:R-:W-:Y:S05]  /*0ec0*/  @!P0 BRA `(.L_x_12) ;  /* 0x00000000000c8947 */ /* 0x000fea0003800000 */
[----:B01----:R-:W0:Y:S02]  /*0ed0*/  LDC.64 R2, c[0x0][0x590] ;  /* 0x00016400ff027b82 */ /* 0x003e240000000a00 */
[----:B0-----:R1:W5:Y:S01]  /*0ee0*/  LDG.E R18, desc[UR36][R2.64] ;  /* 0x0000002402127981 */ /* 0x001362000c1e1900 */
[----:B------:R-:W-:Y:S05]  /*0ef0*/  BRA `(.L_x_11) ;  /* 0x0000000000087947 */ /* 0x000fea0003800000 */
.L_x_12:
[----:B------:R-:W-:Y:S02]  /*0f00*/  ULDC UR4, c[0x0][0x584] ;  /* 0x0001610000047ab9 */ /* 0x000fe40000000800 */
[----:B------:R-:W-:-:S07]  /*0f10*/  IMAD.U32 R18, RZ, RZ, UR4 ;  /* 0x00000004ff127e24 */ /* 0x000fce000f8e00ff */
.L_x_11:
[----:B------:R-:W-:-:S13]  /*0f20*/  LOP3.LUT P0, RZ, R0, 0xff, RZ, 0xc0, !PT ;  /* 0x000000ff00ff7812 */ /* 0x000fda000780c0ff */
[----:B------:R-:W-:Y:S05]  /*0f30*/  @!P0 EXIT ;  /* 0x000000000000894d */ /* 0x000fea0003800000 */
[----:B------:R-:W-:Y:S01]  /*0f40*/  ULDC UR4, c[0x0][0x28c] ;  /* 0x0000a30000047ab9 */ /* 0x000fe20000000800 */
[----:B------:R-:W-:Y:S01]  /*0f50*/  UMOV UR38, URZ ;  /* 0x0000003f00267c82 */ /* 0x000fe20008000000 */
[----:B------:R-:W-:Y:S01]  /*0f60*/  UIADD3 UR4, UR4, 0x3f, URZ ;  /* 0x0000003f04047890 */ /* 0x000fe2000fffe03f */
[----:B------:R-:W-:-:S03]  /*0f70*/  UMOV UR39, URZ ;  /* 0x0000003f00277c82 */ /* 0x000fc60008000000 */
[----:B------:R-:W-:-:S04]  /*0f80*/  USHF.R.S32.HI UR5, URZ, 0x1f, UR4 ;  /* 0x0000001f3f057899 */ /* 0x000fc80008011404 */
[----:B------:R-:W-:-:S04]  /*0f90*/  ULEA.HI UR5, UR5, UR4, URZ, 0x6 ;  /* 0x0000000405057291 */ /* 0x000fc8000f8f303f */
[----:B------:R-:W-:-:S12]  /*0fa0*/  USHF.R.S32.HI UR40, URZ, 0x6, UR5 ;  /* 0x000000063f287899 */ /* 0x000fd80008011405 */
.L_x_546:
[----:B------:R-:W2:Y:S01]  /*0fb0*/  S2R R0, SR_TID.X ;  /* 0x0000000000007919 */ /* 0x000ea20000002100 */
[----:B------:R-:W3:Y:S01]  /*0fc0*/  S2UR UR7, SR_CgaCtaId ;  /* 0x00000000000779c3 */ /* 0x000ee20000008800 */
[----:B------:R-:W-:Y:S02]  /*0fd0*/  UMOV UR6, 0x400 ;  /* 0x0000040000067882 */ /* 0x000fe40000000000 */
[----:B---3--:R-:W-:Y:S01]  /*0fe0*/  ULEA UR6, UR7, UR6, 0x18 ;  /* 0x0000000607067291 */ /* 0x008fe2000f8ec03f */
[----:B--2---:R-:W-:-:S04]  /*0ff0*/  LOP3.LUT R0, R0, 0x80, RZ, 0xc0, !PT ;  /* 0x0000008000007812 */ /* 0x004fc800078ec0ff */
[----:B------:R-:W-:-:S06]  /*1000*/  SHF.R.U32.HI R0, RZ, 0x7, R0 ;  /* 0x00000007ff007819 */ /* 0x000fcc0000011600 */
[----:B------:R-:W2:Y:S02]  /*1010*/  SHFL.IDX PT, R0, R0, RZ, 0x1f ;  /* 0x00001fff00007589 */ /* 0x000ea400000e0000 */
[----:B--2---:R-:W-:-:S13]  /*1020*/  R2UR UR4, R0 ;  /* 0x00000000000472ca */ /* 0x004fda00000e0000 */
[----:B------:R-:W-:-:S04]  /*1030*/  ULEA.HI UR5, UR4, UR4, URZ, 0x1 ;  /* 0x0000000404057291 */ /* 0x000fc8000f8f083f */
[----:B------:R-:W-:-:S04]  /*1040*/  ULOP3.LUT UR5, UR5, 0xffffe, URZ, 0xc0, !UPT ;  /* 0x000ffffe05057892 */ /* 0x000fc8000f8ec03f */
[----:B------:R-:W-:-:S03]  /*1050*/  UIADD3 UR5, UR4, -UR5, URZ ;  /* 0x8000000504057290 */ /* 0x000fc6000fffe03f */
[----:B------:R-:W-:Y:S01]  /*1060*/  ULDC UR4, c[0x0][0x28c] ;  /* 0x0000a30000047ab9 */ /* 0x000fe20000000800 */
[----:B------:R-:W-:Y:S01]  /*1070*/  ULEA UR5, UR5, UR6, 0xc ;  /* 0x0000000605057291 */ /* 0x000fe2000f8e603f */
[----:B------:R-:W-:-:S03]  /*1080*/  ISETP.LT.AND P0, PT, RZ, UR4, PT ;  /* 0x00000004ff007c0c */ /* 0x000fc6000bf01270 */
[----:B------:R-:W-:-:S04]  /*1090*/  UIADD3 UR5, UR5, 0x100, URZ ;  /* 0x0000010005057890 */ /* 0x000fc8000fffe03f */
[----:B------:R-:W-:-:S04]  /*10a0*/  USHF.R.U32.HI UR5, URZ, 0x4, UR5 ;  /* 0x000000043f057899 */ /* 0x000fc80008011605 */
[----:B------:R-:W-:Y:S02]  /*10b0*/  ULOP3.LUT UR41, UR5, 0x3fff, URZ, 0xc0, !UPT ;  /* 0x00003fff05297892 */ /* 0x000fe4000f8ec03f */
[----:B------:R-:W-:Y:S10]  /*10c0*/  @P0 BRA `(.L_x_13) ;  /* 0x0000000000400947 */ /* 0x000ff40003800000 */
[----:B------:R-:W-:Y:S01]  /*10d0*/  MOV R0, 0x0 ;  /* 0x0000000000007802 */ /* 0x000fe20000000f00 */
[----:B------:R-:W-:Y:S01]  /*10e0*/  ULDC.64 UR4, c[0x4][0x68] ;  /* 0x01001a0000047ab9 */ /* 0x000fe20000000a00 */
[----:B------:R-:W-:Y:S01]  /*10f0*/  ULDC.64 UR6, c[0x4][0x8] ;  /* 0x0100020000067ab9 */ /* 0x000fe20000000a00 */
[----:B------:R-:W-:Y:S01]  /*1100*/  IMAD.U32 R4, RZ, RZ, UR4 ;  /* 0x00000004ff047e24 */ /* 0x000fe2000f8e00ff */
[----:B01----:R0:W1:Y:S01]  /*1110*/  LDC.64 R2, c[0x4][R0] ;  /* 0x0100000000027b82 */ /* 0x0030620000000a00 */
[----:B------:R-:W-:Y:S01]  /*1120*/  IMAD.U32 R5, RZ, RZ, UR5 ;  /* 0x00000005ff057e24 */ /* 0x000fe2000f8e00ff */
[----:B------:R-:W-:Y:S01]  /*1130*/  ULDC.64 UR4, c[0x4][0x70] ;  /* 0x01001c0000047ab9 */ /* 0x000fe20000000a00 */
[----:B------:R-:W-:Y:S02]  /*1140*/  IMAD.U32 R10, RZ, RZ, UR6 ;  /* 0x00000006ff0a7e24 */ /* 0x000fe4000f8e00ff */
[----:B------:R-:W-:Y:S02]  /*1150*/  IMAD.U32 R6, RZ, RZ, UR4 ;  /* 0x00000004ff067e24 */ /* 0x000fe4000f8e00ff */
[----:B------:R-:W-:-:S02]  /*1160*/  IMAD.U32 R7, RZ, RZ, UR5 ;  /* 0x00000005ff077e24 */ /* 0x000fc4000f8e00ff */
[----:B------:R-:W-:Y:S02]  /*1170*/  IMAD.U32 R11, RZ, RZ, UR7 ;  /* 0x00000007ff0b7e24 */ /* 0x000fe4000f8e00ff */
[----:B------:R-:W-:Y:S02]  /*1180*/  IMAD.MOV.U32 R8, RZ, RZ, 0x1e1 ;  /* 0x000001e1ff087424 */ /* 0x000fe400078e00ff */
[----:B------:R-:W-:Y:S02]  /*1190*/  IMAD.MOV.U32 R12, RZ, RZ, 0x1 ;  /* 0x00000001ff0c7424 */ /* 0x000fe400078e00ff */
[----:B0-----:R-:W-:-:S07]  /*11a0*/  IMAD.MOV.U32 R13, RZ, RZ, RZ ;  /* 0x000000ffff0d7224 */ /* 0x001fce00078e00ff */
[----:B------:R-:W-:-:S07]  /*11b0*/  LEPC R20, `(.L_x_13) ;  /* 0x000000001014794e */ /* 0x000fce0000000000 */
[----:B-1---5:R-:W-:Y:S05]  /*11c0*/  CALL.ABS.NOINC R2 ;  /* 0x0000000002007343 */ /* 0x022fea0003c00000 */
.L_x_13:
[----:B------:R-:W-:-:S04]  /*11d0*/  LOP3.LUT R0, R19, 0x1, RZ, 0xfc, !PT ;  /* 0x0000000113007812 */ /* 0x000fc800078efcff */
[----:B------:R-:W-:-:S13]  /*11e0*/  ISETP.NE.AND P0, PT, R0, 0x3, PT ;  /* 0x000000030000780c */ /* 0x000fda0003f05270 */
[----:B------:R-:W-:Y:S05]  /*11f0*/  @!P0 BRA `(.L_x_14) ;  /* 0x0000000000048947 */ /* 0x000fea0003800000 */
[----:B------:R-:W-:Y:S01]  /*1200*/  BPT.TRAP 0x1 ;  /* 0x000000040000795c */ /* 0x000fe20000300000 */
.L_x_14:
[----:B------:R-:W2:Y:S01]  /*1210*/  S2UR UR5, SR_CgaCtaId ;  /* 0x00000000000579c3 */ /* 0x000ea20000008800 */
[----:B------:R-:W-:Y:S01]  /*1220*/  UMOV UR4, 0x400 ;  /* 0x0000040000047882 */ /* 0x000fe20000000000 */
[----:B01----:R-:W-:Y:S02]  /*1230*/  IMAD.U32 R2, RZ, RZ, UR38 ;  /* 0x00000026ff027e24 */ /* 0x003fe4000f8e00ff */
[----:B------:R-:W-:-:S03]  /*1240*/  IMAD.U32 R3, RZ, RZ, UR39 ;  /* 0x00000027ff037e24 */ /* 0x000fc6000f8e00ff */
[----:B------:R-:W-:Y:S01]  /*1250*/  SHF.L.U32 R2, R2, 0x1f, RZ ;  /* 0x0000001f02027819 */ /* 0x000fe200000006ff */
[----:B--2---:R-:W-:-:S06]  /*1260*/  ULEA UR4, UR5, UR4, 0x18 ;  /* 0x0000000405047291 */ /* 0x004fcc000f8ec03f */
[----:B------:R-:W-:-:S04]  /*1270*/  IMAD.U32 R0, RZ, RZ, UR4 ;  /* 0x00000004ff007e24 */ /* 0x000fc8000f8e00ff */
[----:B------:R-:W-:-:S04]  /*1280*/  IMAD R3, R3, 0x8, R0 ;  /* 0x0000000803037824 */ /* 0x000fc800078e0200 */
[----:B------:R0:W1:Y:S01]  /*1290*/  SYNCS.PHASECHK.TRANS64.TRYWAIT P1, [R3+URZ], R2 ;  /* 0x00000002030075a7 */ /* 0x000062000802017f */
[----:B------:R-:W-:Y:S05]  /*12a0*/  @!P0 BRA `(.L_x_15) ;  /* 0x0000000000048947 */ /* 0x000fea0003800000 */
[----:B------:R-:W-:Y:S01]  /*12b0*/  BPT.TRAP 0x1 ;  /* 0x000000040000795c */ /* 0x000fe20000300000 */
.L_x_15:
[----:B-1----:R-:W-:Y:S05]  /*12c0*/  @P1 BRA `(.L_x_16) ;  /* 0x0000000000081947 */ /* 0x002fea0003800000 */
[----:B------:R-:W1:Y:S02]  /*12d0*/  SYNCS.PHASECHK.TRANS64.TRYWAIT P1, [R3+URZ], R2 ;  /* 0x00000002030075a7 */ /* 0x000e64000802017f */
[----:B-1----:R-:W-:Y:S05]  /*12e0*/  @!P1 BRA `(.L_x_17) ;  /* 0x0000013800b49947 */ /* 0x002fea0003800000 */
.L_x_16:
[----:B------:R-:W-:-:S04]  /*12f0*/  UISETP.LT.AND UP0, UPT, UR40, 0x1, UPT ;  /* 0x000000012800788c */ /* 0x000fc8000bf01270 */
[----:B------:R-:W-:-:S06]  /*1300*/  USEL UR4, UR40, 0x1, UP0 ;  /* 0x0000000128047887 */ /* 0x000fcc0008000000 */
[----:B------:R-:W-:Y:S01]  /*1310*/  IMAD.U32 R4, RZ, RZ, UR4 ;  /* 0x00000004ff047e24 */ /* 0x000fe2000f8e00ff */
[----:B------:R-:W-:Y:S05]  /*1320*/  WARPSYNC.ALL ;  /* 0x0000000000007948 */ /* 0x000fea0003800000 */
[----:B------:R-:W-:-:S04]  /*1330*/  IADD3 R4, -R4, UR40, RZ ;  /* 0x0000002804047c10 */ /* 0x000fc8000fffe1ff */
[----:B------:R-:W-:Y:S02]  /*1340*/  ISETP.GE.AND P1, PT, R4, 0x1, PT ;  /* 0x000000010400780c */ /* 0x000fe40003f26270 */
[----:B------:R-:W-:Y:S01]  /*1350*/  R2UR UR4, R0 ;  /* 0x00000000000472ca */ /* 0x000fe200000e0000 */
[----:B------:R-:W-:Y:S01]  /*1360*/  WARPGROUP.ARRIVE ;  /* 0x00000000000079c5 */ /* 0x000fe20000000000 */
[----:B------:R-:W-:Y:S01]  /*1370*/  UMOV UR9, 0x80000020 ;  /* 0x8000002000097882 */ /* 0x000fe20000000000 */
[----:B------:R-:W-:-:S10]  /*1380*/  UMOV UR11, 0x80000020 ;  /* 0x80000020000b7882 */ /* 0x000fd40000000000 */
[----:B------:R-:W-:-:S04]  /*1390*/  UIADD3 UR4, UR4, 0xa100, URZ ;  /* 0x0000a10004047890 */ /* 0x000fc8000fffe03f */
[----:B------:R-:W-:-:S04]  /*13a0*/  USHF.R.U32.HI UR4, URZ, 0x4, UR4 ;  /* 0x000000043f047899 */ /* 0x000fc80008011604 */
[----:B------:R-:W-:Y:S02]  /*13b0*/  ULOP3.LUT UR5, UR4, 0x3fff, URZ, 0xc0, !UPT ;  /* 0x00003fff04057892 */ /* 0x000fe4000f8ec03f */
[----:B------:R-:W-:Y:S02]  /*13c0*/  ULOP3.LUT UR4, UR41, 0x10000, URZ, 0xfc, !UPT ;  /* 0x0001000029047892 */ /* 0x000fe4000f8efc3f */
[----:B------:R-:W-:Y:S02]  /*13d0*/  ULOP3.LUT UR5, UR5, 0x10000, URZ, 0xfc, !UPT ;  /* 0x0001000005057892 */ /* 0x000fe4000f8efc3f */
[----:B------:R-:W-:Y:S02]  /*13e0*/  ULEA UR6, UR39, UR4, 0x9 ;  /* 0x0000000427067291 */ /* 0x000fe4000f8e483f */
[----:B------:R-:W-:-:S05]  /*13f0*/  ULEA UR7, UR39, UR5, 0xb ;  /* 0x0000000527077291 */ /* 0x000fca000f8e583f */
[----:B------:R-:W-:Y:S02]  /*1400*/  UMOV UR8, UR6 ;  /* 0x0000000600087c82 */ /* 0x000fe40008000000 */
[----:B------:R-:W-:Y:S02]  /*1410*/  UMOV UR10, UR7 ;  /* 0x00000007000a7c82 */ /* 0x000fe40008000000 */
[----:B------:R-:W-:Y:S01]  /*1420*/  IGMMA.64x256x32.S8.S8 R24, gdesc[UR8], RZ, !UPT, gsb0 ;  /* 0x06600000081879f1 */ /* 0x000fe2000c0410ff */
[----:B------:R-:W-:Y:S01]  /*1430*/  UIADD3 UR10, UR7, 0x400, URZ ;  /* 0x00000400070a7890 */ /* 0x000fe2000fffe03f */
[----:B------:R-:W-:Y:S01]  /*1440*/  UMOV UR11, 0x80000020 ;  /* 0x80000020000b7882 */ /* 0x000fe20000000000 */
[----:B------:R-:W-:Y:S02]  /*1450*/  WARPGROUP.DEPBAR.LE gsb0, 0x0 ;  /* 0x00008000000079c5 */ /* 0x000fe40000010000 */
[----:B------:R-:W-:Y:S01]  /*1460*/  STL.64 [R1], R24 ;  /* 0x0000001801007387 */ /* 0x000fe20000100a00 */
[----:B------:R-:W-:-:S02]  /*1470*/  IMAD.MOV.U32 R235, RZ, RZ, R54 ;  /* 0x000000ffffeb7224 */ /* 0x000fc400078e0036 */
[----:B------:R-:W-:Y:S01]  /*1480*/  IMAD.MOV.U32 R234, RZ, RZ, R55 ;  /* 0x000000ffffea7224 */ /* 0x000fe200078e0037 */
[----:B------:R-:W-:Y:S01]  /*1490*/  STL.64 [R1+0x8], R26 ;  /* 0x0000081a01007387 */ /* 0x000fe20000100a00 */
[----:B------:R-:W-:Y:S02]  /*14a0*/  IMAD.MOV.U32 R233, RZ, RZ, R56 ;  /* 0x000000ffffe97224 */ /* 0x000fe400078e0038 */
[----:B------:R-:W-:Y:S01]  /*14b0*/  IMAD.MOV.U32 R232, RZ, RZ, R57 ;  /* 0x000000ffffe87224 */ /* 0x000fe200078e0039 */
[----:B------:R-:W-:Y:S01]  /*14c0*/  STL.64 [R1+0x10], R28 ;  /* 0x0000101c01007387 */ /* 0x000fe20000100a00 */
[----:B------:R-:W-:Y:S02]  /*14d0*/  IMAD.MOV.U32 R231, RZ, RZ, R58 ;  /* 0x000000ffffe77224 */ /* 0x000fe400078e003a */
[----:B------:R-:W-:Y:S01]  /*14e0*/  IMAD.MOV.U32 R230, RZ, RZ, R59 ;  /* 0x000000ffffe67224 */ /* 0x000fe200078e003b */
[----:B------:R-:W-:Y:S01]  /*14f0*/  STL.64 [R1+0x18], R30 ;  /* 0x0000181e01007387 */ /* 0x000fe20000100a00 */
        /* <DEDUP_REMOVED lines=32> */
[----:B------:R2:W-:Y:S01]  /*1700*/  STL.64 [R1+0x70], R52 ;  /* 0x0000703401007387 */ /* 0x0005e20000100a00 */
[----:B------:R-:W-:Y:S02]  /*1710*/  IMAD.MOV.U32 R166, RZ, RZ, R82 ;  /* 0x000000ffffa67224 */ /* 0x000fe400078e0052 */
[----:B------:R-:W-:Y:S01]  /*1720*/  IMAD.MOV.U32 R167, RZ, RZ, R83 ;  /* 0x000000ffffa77224 */ /* 0x000fe200078e0053 */
[----:B------:R-:W-:Y:S01]  /*1730*/  STL [R1+0x2b8], R152 ;  /* 0x0002b89801007387 */ /* 0x000fe20000100800 */
[----:B------:R-:W-:-:S02]  /*1740*/  IMAD.MOV.U32 R168, RZ, RZ, R84 ;  /* 0x000000ffffa87224 */ /* 0x000fc400078e0054 */
[----:B------:R-:W-:Y:S02]  /*1750*/  IMAD.MOV.U32 R169, RZ, RZ, R85 ;  /* 0x000000ffffa97224 */ /* 0x000fe400078e0055 */
[----:B------:R-:W-:Y:S02]  /*1760*/  IMAD.MOV.U32 R170, RZ, RZ, R86 ;  /* 0x000000ffffaa7224 */ /* 0x000fe400078e0056 */
[----:B------:R-:W-:Y:S02]  /*1770*/  IMAD.MOV.U32 R171, RZ, RZ, R87 ;  /* 0x000000ffffab7224 */ /* 0x000fe400078e0057 */
[----:B------:R-:W-:Y:S02]  /*1780*/  IMAD.MOV.U32 R172, RZ, RZ, R88 ;  /* 0x000000ffffac7224 */ /* 0x000fe400078e0058 */
[----:B------:R-:W-:Y:S02]  /*1790*/  IMAD.MOV.U32 R173, RZ, RZ, R89 ;  /* 0x000000ffffad7224 */ /* 0x000fe400078e0059 */
        /* <DEDUP_REMOVED lines=60> */
[----:B01----:R-:W-:-:S02]  /*1b60*/  IMAD.MOV.U32 R3, RZ, RZ, R150 ;  /* 0x000000ffff037224 */ /* 0x003fc400078e0096 */
[----:B------:R-:W-:Y:S02]  /*1b70*/  IMAD.MOV.U32 R2, RZ, RZ, R151 ;  /* 0x000000ffff027224 */ /* 0x000fe400078e0097 */
[----:B--2---:R-:W-:-:S06]  /*1b80*/  WARPGROUP.ARRIVE ;  /* 0x00000000000079c5 */ /* 0x004fcc0000000000 */
[----:B------:R-:W-:Y:S03]  /*1b90*/  IGMMA.64x256x32.S8.S8 R24, gdesc[UR8], RZ, !UPT, gsb0 ;  /* 0x06600000081879f1 */ /* 0x000fe6000c0410ff */
[----:B------:R-:W-:Y:S02]  /*1ba0*/  WARPGROUP.DEPBAR.LE gsb0, 0x0 ;  /* 0x00008000000079c5 */ /* 0x000fe40000010000 */
[----:B------:R-:W-:Y:S04]  /*1bb0*/  STL.64 [R1+0x2b0], R150 ;  /* 0x0002b09601007387 */ /* 0x000fe80000100a00 */
        /* <DEDUP_REMOVED lines=20> */
[----:B------:R0:W-:Y:S04]  /*1d00*/  STL.64 [R1+0x208], R108 ;  /* 0x0002086c01007387 */ /* 0x0001e80000100a00 */
[----:B0-----:R-:W2:Y:S04]  /*1d10*/  LDL.LU R108, [R1] ;  /* 0x00000000016c7983 */ /* 0x001ea80000300800 */
[----:B------:R-:W2:Y:S04]  /*1d20*/  LDL.LU R109, [R1+0x4] ;  /* 0x00000400016d7983 */ /* 0x000ea80000300800 */
        /* <DEDUP_REMOVED lines=27> */
[----:B------:R-:W2:Y:S01]  /*1ee0*/  LDL.LU R137, [R1+0x74] ;  /* 0x0000740001897983 */ /* 0x000ea20000300800 */
[----:B------:R-:W-:Y:S01]  /*1ef0*/  IMAD.MOV.U32 R138, RZ, RZ, R235 ;  /* 0x000000ffff8a7224 */ /* 0x000fe200078e00eb */
[----:B------:R-:W-:Y:S01]  /*1f00*/  UIADD3 UR8, UR6, 0x2, URZ ;  /* 0x0000000206087890 */ /* 0x000fe2000fffe03f */
[----:B------:R-:W-:Y:S01]  /*1f10*/  IMAD.MOV.U32 R139, RZ, RZ, R234 ;  /* 0x000000ffff8b7224 */ /* 0x000fe200078e00ea */
[----:B------:R-:W-:Y:S01]  /*1f20*/  UIADD3 UR10, UR7, 0x2, URZ ;  /* 0x00000002070a7890 */ /* 0x000fe2000fffe03f */
[----:B------:R-:W-:Y:S01]  /*1f30*/  IMAD.MOV.U32 R140, RZ, RZ, R233 ;  /* 0x000000ffff8c7224 */ /* 0x000fe200078e00e9 */
[----:B------:R-:W-:Y:S01]  /*1f40*/  UMOV UR9, 0x80000020 ;  /* 0x8000002000097882 */ /* 0x000fe20000000000 */
[----:B------:R-:W-:Y:S01]  /*1f50*/  IMAD.MOV.U32 R141, RZ, RZ, R232 ;  /* 0x000000ffff8d7224 */ /* 0x000fe200078e00e8 */
[----:B------:R-:W-:Y:S01]  /*1f60*/  UMOV UR11, 0x80000020 ;  /* 0x80000020000b7882 */ /* 0x000fe20000000000 */
        /* <DEDUP_REMOVED lines=25> */
[----:B------:R-:W-:-:S06]  /*2100*/  IMAD.MOV.U32 R235, RZ, RZ, R2 ;  /* 0x000000ffffeb7224 */ /* 0x000fcc00078e0002 */
[----:B--2---:R-:W-:-:S06]  /*2110*/  WARPGROUP.ARRIVE ;  /* 0x00000000000079c5 */ /* 0x004fcc0000000000 */
[----:B------:R-:W-:Y:S03]  /*2120*/  IGMMA.64x256x32.S8.S8 R108, gdesc[UR8], R108, gsb0 ;  /* 0x06600000086c79f1 */ /* 0x000fe6000804106c */
[----:B------:R-:W-:Y:S02]  /*2130*/  WARPGROUP.DEPBAR.LE gsb0, 0x0 ;  /* 0x00008000000079c5 */ /* 0x000fe40000010000 */
[----:B------:R-:W-:Y:S04]  /*2140*/  STL.64 [R1], R108 ;  /* 0x0000006c01007387 */ /* 0x000fe80000100a00 */
        /* <DEDUP_REMOVED lines=63> */
[----:B0-----:R1:W5:Y:S04]  /*2540*/  LDL.LU R152, [R1+0x2b8] ;  /* 0x0002b80001987983 */ /* 0x0013680000300800 */
[----:B------:R-:W2:Y:S04]  /*2550*/  LDL.LU.64 R150, [R1+0x2b0] ;  /* 0x0002b00001967983 */ /* 0x000ea80000300a00 */
        /* <DEDUP_REMOVED lines=20> */
[----:B------:R-:W2:Y:S01]  /*26a0*/  LDL.LU.64 R108, [R1+0x208] ;  /* 0x00020800016c7983 */ /* 0x000ea20000300a00 */
[----:B------:R-:W-:Y:S01]  /*26b0*/  UIADD3 UR10, UR7, 0x402, URZ ;  /* 0x00000402070a7890 */ /* 0x000fe2000fffe03f */
[----:B------:R-:W-:Y:S01]  /*26c0*/  UMOV UR11, 0x80000020 ;  /* 0x80000020000b7882 */ /* 0x000fe20000000000 */
[----:B--2---:R-:W-:-:S07]  /*26d0*/  WARPGROUP.ARRIVE ;  /* 0x00000000000079c5 */ /* 0x004fce0000000000 */
[----:B------:R-:W-:Y:S03]  /*26e0*/  IGMMA.64x256x32.S8.S8 R24, gdesc[UR8], R24, gsb0 ;  /* 0x06600000081879f1 */ /* 0x000fe60008041018 */
[----:B------:R-:W-:Y:S02]  /*26f0*/  WARPGROUP.DEPBAR.LE gsb0, 0x0 ;  /* 0x00008000000079c5 */ /* 0x000fe40000010000 */
[----:B-1----:R-:W-:Y:S05]  /*2700*/  @!P1 BRA `(.L_x_18) ;  /* 0x0000002000709947 */ /* 0x002fea0003800000 */
[----:B------:R-:W-:Y:S02]  /*2710*/  UIADD3 UR6, UR39, 0x1, URZ ;  /* 0x0000000127067890 */ /* 0x000fe4000fffe03f */
[----:B------:R-:W-:Y:S02]  /*2720*/  IMAD.U32 R2, RZ, RZ, UR39 ;  /* 0x00000027ff027e24 */ /* 0x000fe4000f8e00ff */
[----:B------:R-:W-:-:S04]  /*2730*/  UISETP.NE.AND UP0, UPT, UR6, 0x5, UPT ;  /* 0x000000050600788c */ /* 0x000fc8000bf05270 */
[----:B------:R-:W-:Y:S02]  /*2740*/  USEL UR7, URZ, 0x1, UP0 ;  /* 0x000000013f077887 */ /* 0x000fe40008000000 */
[----:B------:R-:W-:Y:S02]  /*2750*/  USEL UR6, UR6, URZ, UP0 ;  /* 0x0000003f06067287 */ /* 0x000fe40008000000 */
[----:B------:R-:W-:-:S06]  /*2760*/  ULOP3.LUT UR7, UR38, UR7, URZ, 0x3c, !UPT ;  /* 0x0000000726077292 */ /* 0x000fcc000f8e3c3f */
[----:B------:R-:W-:-:S07]  /*2770*/  IMAD.U32 R3, RZ, RZ, UR7 ;  /* 0x00000007ff037e24 */ /* 0x000fce000f8e00ff */
.L_x_25:
[----:B0-----:R-:W-:Y:S05]  /*2780*/  @!P0 BRA `(.L_x_19) ;  /* 0x0000000000048947 */ /* 0x001fea0003800000 */
[----:B------:R-:W-:Y:S01]  /*2790*/  BPT.TRAP 0x1 ;  /* 0x000000040000795c */ /* 0x000fe20000300000 */
.L_x_19:
[----:B------:R-:W0:Y:S01]  /*27a0*/  S2UR UR8, SR_CgaCtaId ;  /* 0x00000000000879c3 */ /* 0x000e220000008800 */
[----:B------:R-:W-:Y:S01]  /*27b0*/  UMOV UR7, 0x400 ;  /* 0x0000040000077882 */ /* 0x000fe20000000000 */
[----:B------:R-:W-:Y:S01]  /*27c0*/  IMAD.U32 R5, RZ, RZ, UR6 ;  /* 0x00000006ff057e24 */ /* 0x000fe2000f8e00ff */
[----:B------:R-:W-:Y:S01]  /*27d0*/  SHF.L.U32 R6, R3, 0x1f, RZ ;  /* 0x0000001f03067819 */ /* 0x000fe200000006ff */
[----:B0-----:R-:W-:-:S06]  /*27e0*/  ULEA UR7, UR8, UR7, 0x18 ;  /* 0x0000000708077291 */ /* 0x001fcc000f8ec03f */
[----:B------:R-:W-:-:S04]  /*27f0*/  IMAD.U32 R0, RZ, RZ, UR7 ;  /* 0x00000007ff007e24 */ /* 0x000fc8000f8e00ff */
[----:B------:R-:W-:-:S04]  /*2800*/  IMAD R5, R5, 0x8, R0 ;  /* 0x0000000805057824 */ /* 0x000fc800078e0200 */
[----:B------:R0:W1:Y:S01]  /*2810*/  SYNCS.PHASECHK.TRANS64.TRYWAIT P1, [R5+URZ], R6 ;  /* 0x00000006050075a7 */ /* 0x000062000802017f */
[----:B------:R-:W-:Y:S05]  /*2820*/  @!P0 BRA `(.L_x_20) ;  /* 0x0000000000048947 */ /* 0x000fea0003800000 */
[----:B------:R-:W-:Y:S01]  /*2830*/  BPT.TRAP 0x1 ;  /* 0x000000040000795c */ /* 0x000fe20000300000 */
.L_x_20:
[----:B-1----:R-:W-:Y:S05]  /*2840*/  @P1 BRA `(.L_x_21) ;  /* 0x0000000000081947 */ /* 0x002fea0003800000 */
[----:B------:R-:W1:Y:S02]  /*2850*/  SYNCS.PHASECHK.TRANS64.TRYWAIT P1, [R5+URZ], R6 ;  /* 0x00000006050075a7 */ /* 0x000e64000802017f */
[----:B-1----:R-:W-:Y:S05]  /*2860*/  @!P1 BRA `(.L_x_22) ;  /* 0x0000012400689947 */ /* 0x002fea0003800000 */
.L_x_21:
        /* <DEDUP_REMOVED lines=64> */
[----:B--2---:R-:W2:Y:S04]  /*2c70*/  LDL.LU.64 R24, [R1] ;  /* 0x0000000001187983 */ /* 0x004ea80000300a00 */
        /* <DEDUP_REMOVED lines=63> */
[----:B------:R-:W-:-:S02]  /*3070*/  ULEA UR7, UR6, UR4, 0x9 ;  /* 0x0000000406077291 */ /* 0x000fc4000f8e483f */
[----:B------:R-:W-:Y:S01]  /*3080*/  ULEA UR12, UR6, UR5, 0xb ;  /* 0x00000005060c7291 */ /* 0x000fe2000f8e583f */
[----:B------:R-:W-:Y:S01]  /*3090*/  UMOV UR9, 0x80000020 ;  /* 0x8000002000097882 */ /* 0x000fe20000000000 */
[----:B------:R-:W-:-:S03]  /*30a0*/  UMOV UR11, 0x80000020 ;  /* 0x80000020000b7882 */ /* 0x000fc60000000000 */
[----:B------:R-:W-:Y:S02]  /*30b0*/  UMOV UR8, UR7 ;  /* 0x0000000700087c82 */ /* 0x000fe40008000000 */
[----:B------:R-:W-:Y:S01]  /*30c0*/  UMOV UR10, UR12 ;  /* 0x0000000c000a7c82 */ /* 0x000fe20008000000 */
[----:B--2---:R-:W-:-:S06]  /*30d0*/  WARPGROUP.ARRIVE ;  /* 0x00000000000079c5 */ /* 0x004fcc0000000000 */
[----:B------:R-:W-:Y:S03]  /*30e0*/  IGMMA.64x256x32.S8.S8 R24, gdesc[UR8], R24, gsb0 ;  /* 0x06600000081879f1 */ /* 0x000fe60008041018 */
[----:B------:R-:W-:Y:S02]  /*30f0*/  WARPGROUP.DEPBAR.LE gsb0, 0x0 ;  /* 0x00008000000079c5 */ /* 0x000fe40000010000 */
[----:B------:R-:W-:Y:S01]  /*3100*/  STL.64 [R1], R24 ;  /* 0x0000001801007387 */ /* 0x000fe20000100a00 */
[----:B01----:R-:W-:Y:S02]  /*3110*/  IMAD.MOV.U32 R6, RZ, RZ, R150 ;  /* 0x000000ffff067224 */ /* 0x003fe400078e0096 */
        /* <DEDUP_REMOVED lines=46> */
[----:B------:R-:W2:Y:S01]  /*3400*/  LDL.LU.64 R150, [R1+0x4b8] ;  /* 0x0004b80001967983 */ /* 0x000ea20000300a00 */
[----:B------:R-:W-:-:S02]  /*3410*/  IMAD.MOV.U32 R202, RZ, RZ, R118 ;  /* 0x000000ffffca7224 */ /* 0x000fc400078e0076 */
[----:B------:R-:W-:Y:S01]  /*3420*/  IMAD.MOV.U32 R203, RZ, RZ, R119 ;  /* 0x000000ffffcb7224 */ /* 0x000fe200078e0077 */
[----:B------:R-:W2:Y:S01]  /*3430*/  LDL.LU.64 R148, [R1+0x4b0] ;  /* 0x0004b00001947983 */ /* 0x000ea20000300a00 */
[----:B------:R-:W-:Y:S02]  /*3440*/  IMAD.MOV.U32 R200, RZ, RZ, R116 ;  /* 0x000000ffffc87224 */ /* 0x000fe400078e0074 */
[----:B------:R-:W-:Y:S01]  /*3450*/  IMAD.MOV.U32 R201, RZ, RZ, R117 ;  /* 0x000000ffffc97224 */ /* 0x000fe200078e0075 */
[----:B------:R-:W2:Y:S01]  /*3460*/  LDL.LU.64 R146, [R1+0x4a8] ;  /* 0x0004a80001927983 */ /* 0x000ea20000300a00 */
        /* <DEDUP_REMOVED lines=105> */
[----:B0-----:R-:W2:Y:S04]  /*3b00*/  LDL.LU.64 R54, [R1+0x338] ;  /* 0x0003380001367983 */ /* 0x001ea80000300a00 */
        /* <DEDUP_REMOVED lines=16> */
[----:B------:R-:W-:-:S02]  /*3c10*/  UMOV UR11, 0x80000020 ;  /* 0x80000020000b7882 */ /* 0x000fc40000000000 */
[----:B-----5:R-:W-:Y:S01]  /*3c20*/  STL [R1+0x2b8], R152 ;  /* 0x0002b89801007387 */ /* 0x020fe20000100800 */
[----:B--2---:R-:W-:-:S06]  /*3c30*/  WARPGROUP.ARRIVE ;  /* 0x00000000000079c5 */ /* 0x004fcc0000000000 */
[----:B------:R-:W-:Y:S03]  /*3c40*/  IGMMA.64x256x32.S8.S8 R24, gdesc[UR8], R24, gsb0 ;  /* 0x06600000081879f1 */ /* 0x000fe60008041018 */
        /* <DEDUP_REMOVED lines=80> */
[----:B------:R-:W-:Y:S01]  /*4150*/  IMAD.MOV.U32 R235, RZ, RZ, R5 ;  /* 0x000000ffffeb7224 */ /* 0x000fe200078e0005 */
[----:B------:R-:W-:Y:S02]  /*4160*/  UIADD3 UR8, UR7, 0x2, URZ ;  /* 0x0000000207087890 */ /* 0x000fe4000fffe03f */
[----:B------:R-:W-:Y:S01]  /*4170*/  UIADD3 UR10, UR12, 0x2, URZ ;  /* 0x000000020c0a7890 */ /* 0x000fe2000fffe03f */
[----:B------:R-:W-:Y:S01]  /*4180*/  UMOV UR9, 0x80000020 ;  /* 0x8000002000097882 */ /* 0x000fe20000000000 */
[----:B------:R-:W-:Y:S01]  /*4190*/  UMOV UR11, 0x80000020 ;  /* 0x80000020000b7882 */ /* 0x000fe20000000000 */
        /* <DEDUP_REMOVED lines=96> */
[----:B------:R-:W-:Y:S01]  /*47a0*/  BPT.TRAP 0x1 ;  /* 0x000000040000795c */ /* 0x000fe20000300000 */
.L_x_23:
[----:B------:R-:W-:Y:S01]  /*47b0*/  IMAD R5, R2, 0x8, R0 ;  /* 0x0000000802057824 */ /* 0x000fe200078e0200 */
[----:B------:R-:W-:-:S03]  /*47c0*/  ISETP.GT.U32.AND P1, PT, R19, 0x1, PT ;  /* 0x000000011300780c */ /* 0x000fc60003f24070 */
[----:B------:R-:W-:-:S05]  /*47d0*/  VIADD R5, R5, 0x28 ;  /* 0x0000002805057836 */ /* 0x000fca0000000000 */
[----:B------:R-:W-:-:S04]  /*47e0*/  PRMT R5, RZ, 0x654, R5 ;  /* 0x00000654ff057816 */ /* 0x000fc80000000005 */
[----:B------:R0:W-:Y:S01]  /*47f0*/  SYNCS.ARRIVE.TRANS64.RED.A1T0 RZ, [R5+URZ], RZ ;  /* 0x000000ff05ff79a7 */ /* 0x0001e2000810043f */
[----:B------:R-:W-:Y:S05]  /*4800*/  @P1 BRA `(.L_x_24) ;  /* 0x0000000000041947 */ /* 0x000fea0003800000 */
[----:B------:R-:W-:Y:S01]  /*4810*/  BPT.TRAP 0x1 ;  /* 0x000000040000795c */ /* 0x000fe20000300000 */
.L_x_24:
[----:B------:R-:W-:Y:S01]  /*4820*/  UIADD3 UR6, UR6, 0x1, URZ ;  /* 0x0000000106067890 */ /* 0x000fe2000fffe03f */
[----:B------:R-:W-:Y:S01]  /*4830*/  ISETP.GT.AND P2, PT, R4, 0x1, PT ;  /* 0x000000010400780c */ /* 0x000fe20003f44270 */
[----:B------:R-:W-:Y:S02]  /*4840*/  VIADD R2, R2, 0x1 ;  /* 0x0000000102027836 */ /* 0x000fe40000000000 */
[----:B------:R-:W-:Y:S01]  /*4850*/  UISETP.NE.AND UP0, UPT, UR6, 0x5, UPT ;  /* 0x000000050600788c */ /* 0x000fe2000bf05270 */
[----:B------:R-:W-:Y:S02]  /*4860*/  VIADD R4, R4, 0xffffffff ;  /* 0xffffffff04047836 */ /* 0x000fe40000000000 */
[C---:B------:R-:W-:Y:S01]  /*4870*/  ISETP.NE.AND P1, PT, R2.reuse, 0x5, PT ;  /* 0x000000050200780c */ /* 0x040fe20003f25270 */
[----:B------:R-:W-:Y:S02]  /*4880*/  USEL UR7, URZ, 0x1, UP0 ;  /* 0x000000013f077887 */ /* 0x000fe40008000000 */
[----:B------:R-:W-:Y:S01]  /*4890*/  USEL UR6, UR6, URZ, UP0 ;  /* 0x0000003f06067287 */ /* 0x000fe20008000000 */
[----:B------:R-:W-:-:S03]  /*48a0*/  SEL R2, R2, RZ, P1 ;  /* 0x000000ff02027207 */ /* 0x000fc60000800000 */
[----:B------:R-:W-:Y:S01]  /*48b0*/  LOP3.LUT R3, R3, UR7, RZ, 0x3c, !PT ;  /* 0x0000000703037c12 */ /* 0x000fe2000f8e3cff */
[----:B------:R-:W-:Y:S07]  /*48c0*/  @P2 BRA `(.L_x_25) ;  /* 0xffffffdc00ac2947 */ /* 0x000fee000383ffff */
.L_x_18:
[----:B------:R-:W1:Y:S02]  /*48d0*/  LDC R2, c[0x0][0x28c] ;  /* 0x0000a300ff027b82 */ /* 0x000e640000000800 */
[----:B-1----:R-:W-:-:S13]  /*48e0*/  ISETP.GE.AND P1, PT, R2, 0x1, PT ;  /* 0x000000010200780c */ /* 0x002fda0003f26270 */
[----:B------:R-:W-:Y:S05]  /*48f0*/  @!P1 BRA `(.L_x_26) ;  /* 0x0000000000409947 */ /* 0x000fea0003800000 */
[----:B------:R-:W-:Y:S05]  /*4900*/  @!P0 BRA `(.L_x_27) ;  /* 0x0000000000048947 */ /* 0x000fea0003800000 */
[----:B------:R-:W-:Y:S01]  /*4910*/  BPT.TRAP 0x1 ;  /* 0x000000040000795c */ /* 0x000fe20000300000 */
.L_x_27:
[----:B------:R-:W-:Y:S01]  /*4920*/  UISETP.LT.AND UP0, UPT, UR40, 0x1, UPT ;  /* 0x000000012800788c */ /* 0x000fe2000bf01270 */
[----:B------:R-:W-:-:S03]  /*4930*/  ISETP.GT.U32.AND P0, PT, R19, 0x1, PT ;  /* 0x000000011300780c */ /* 0x000fc60003f04070 */
[----:B------:R-:W-:-:S04]  /*4940*/  USEL UR6, UR40, 0x1, UP0 ;  /* 0x0000000128067887 */ /* 0x000fc80008000000 */
[----:B------:R-:W-:-:S04]  /*4950*/  UIADD3 UR6, UR39, UR40, -UR6 ;  /* 0x0000002827067290 */ /* 0x000fc8000fffe806 */
[----:B------:R-:W-:-:S04]  /*4960*/  UIMAD.WIDE.U32 UR4, UR6, -0x33333333, URZ ;  /* 0xcccccccd060478a5 */ /* 0x000fc8000f8e003f */
[----:B------:R-:W-:-:S04]  /*4970*/  USHF.R.U32.HI UR4, URZ, 0x2, UR5 ;  /* 0x000000023f047899 */ /* 0x000fc80008011605 */
[----:B------:R-:W-:-:S06]  /*4980*/  UIMAD UR6, UR4, -0x5, UR6 ;  /* 0xfffffffb040678a4 */ /* 0x000fcc000f8e0206 */
[----:B------:R-:W-:-:S04]  /*4990*/  IMAD.U32 R2, RZ, RZ, UR6 ;  /* 0x00000006ff027e24 */ /* 0x000fc8000f8e00ff */
[----:B------:R-:W-:-:S04]  /*49a0*/  IMAD R0, R2, 0x8, R0 ;  /* 0x0000000802007824 */ /* 0x000fc800078e0200 */
[----:B------:R-:W-:-:S05]  /*49b0*/  VIADD R0, R0, 0x28 ;  /* 0x0000002800007836 */ /* 0x000fca0000000000 */
[----:B------:R-:W-:-:S04]  /*49c0*/  PRMT R0, RZ, 0x654, R0 ;  /* 0x00000654ff007816 */ /* 0x000fc80000000000 */
[----:B------:R1:W-:Y:S01]  /*49d0*/  SYNCS.ARRIVE.TRANS64.RED.A1T0 RZ, [R0+URZ], RZ ;  /* 0x000000ff00ff79a7 */ /* 0x0003e2000810043f */
[----:B------:R-:W-:Y:S05]  /*49e0*/  @P0 BRA `(.L_x_26) ;  /* 0x0000000000040947 */ /* 0x000fea0003800000 */
[----:B------:R-:W-:Y:S01]  /*49f0*/  BPT.TRAP 0x1 ;  /* 0x000000040000795c */ /* 0x000fe20000300000 */
.L_x_26:
[----:B------:R-:W2:Y:S01]  /*4a00*/  S2R R8, SR_TID.X ;  /* 0x0000000000087919 */ /* 0x000ea20000002100 */
[----:B------:R-:W3:Y:S01]  /*4a10*/  LDC R6, c[0x0][0x288] ;  /* 0x0000a200ff067b82 */ /* 0x000ee20000000800 */
[----:B-----5:R-:W-:Y:S01]  /*4a20*/  IMAD.SHL.U32 R10, R152, 0x200, RZ ;  /* 0x00000200980a7824 */ /* 0x020fe200078e00ff */
[----:B------:R-:W-:Y:S01]  /*4a30*/  UIADD3 UR39, UR40, UR39, URZ ;  /* 0x0000002728277290 */ /* 0x000fe2000fffe03f */
[----:B------:R-:W-:Y:S01]  /*4a40*/  IMAD.WIDE R12, R22, 0x80, RZ ;  /* 0x00000080160c7825 */ /* 0x000fe200078e02ff */
[----:B------:R-:W-:Y:S01]  /*4a50*/  ULDC UR4, c[0x0][0x284] ;  /* 0x0000a10000047ab9 */ /* 0x000fe20000000800 */
[----:B------:R-:W-:Y:S02]  /*4a60*/  UISETP.GE.U32.AND UP1, UPT, UR40, 0x5, UPT ;  /* 0x000000052800788c */ /* 0x000fe4000bf26070 */
[----:B------:R-:W-:Y:S01]  /*4a70*/  UISETP.GT.U32.AND UP0, UPT, UR39, 0x4, UPT ;  /* 0x000000042700788c */ /* 0x000fe2000bf04070 */
[----:B------:R-:W-:Y:S01]  /*4a80*/  IMAD.MOV.U32 R154, RZ, RZ, -0x1 ;  /* 0xffffffffff9a7424 */ /* 0x000fe200078e00ff */
[----:B------:R-:W-:-:S02]  /*4a90*/  ULDC.64 UR8, c[0x0][0x5d0] ;  /* 0x0001740000087ab9 */ /* 0x000fc40000000a00 */
[----:B------:R-:W-:-:S04]  /*4aa0*/  UISETP.LT.U32.AND UP0, UPT, UR40, 0x5, UP0 ;  /* 0x000000052800788c */ /* 0x000fc80008701070 */
[----:B------:R-:W-:-:S04]  /*4ab0*/  USEL UR6, URZ, 0x1, !UP0 ;  /* 0x000000013f067887 */ /* 0x000fc8000c000000 */
[----:B------:R-:W-:Y:S01]  /*4ac0*/  ULOP3.LUT UR38, UR38, UR6, URZ, 0x3c, !UPT ;  /* 0x0000000626267292 */ /* 0x000fe2000f8e3c3f */
[----:B---3--:R-:W-:Y:S02]  /*4ad0*/  ISETP.GE.AND P0, PT, R10, R6, PT ;  /* 0x000000060a00720c */ /* 0x008fe40003f06270 */
[--C-:B--2---:R-:W-:Y:S01]  /*4ae0*/  SHF.R.U32.HI R4, RZ, 0x2, R8.reuse ;  /* 0x00000002ff047819 */ /* 0x104fe20000011608 */
[C---:B------:R-:W-:Y:S01]  /*4af0*/  IMAD.SHL.U32 R11, R8.reuse, 0x2, RZ ;  /* 0x00000002080b7824 */ /* 0x040fe200078e00ff */
[----:B0-----:R-:W-:Y:S02]  /*4b00*/  LOP3.LUT R5, R8, 0x60, RZ, 0xc0, !PT ;  /* 0x0000006008057812 */ /* 0x001fe400078ec0ff */
[----:B------:R-:W-:Y:S02]  /*4b10*/  SHF.R.U32.HI R2, RZ, 0x7, R8 ;  /* 0x00000007ff027819 */ /* 0x000fe40000011608 */
[----:B------:R-:W-:Y:S02]  /*4b20*/  LOP3.LUT R4, R4, 0x7, RZ, 0xc0, !PT ;  /* 0x0000000704047812 */ /* 0x000fe400078ec0ff */
[----:B------:R-:W-:-:S02]  /*4b30*/  SHF.R.U32.HI R5, RZ, 0x1, R5 ;  /* 0x00000001ff057819 */ /* 0x000fc40000011605 */
[----:B------:R-:W-:Y:S02]  /*4b40*/  LOP3.LUT R2, R2, 0x1, RZ, 0xc0, !PT ;  /* 0x0000000102027812 */ /* 0x000fe400078ec0ff */
[----:B-1----:R-:W-:Y:S02]  /*4b50*/  IADD3 R0, RZ, -R5, -R4 ;  /* 0x80000005ff007210 */ /* 0x002fe40007ffe804 */
[----:B------:R-:W-:Y:S01]  /*4b60*/  LOP3.LUT R7, R8, 0x3, RZ, 0xc0, !PT ;  /* 0x0000000308077812 */ /* 0x000fe200078ec0ff */
[C---:B------:R-:W-:Y:S02]  /*4b70*/  IMAD.SHL.U32 R3, R2.reuse, 0x40, RZ ;  /* 0x0000004002037824 */ /* 0x040fe400078e00ff */
[----:B------:R-:W-:Y:S02]  /*4b80*/  IMAD R0, R2, -0x40, R0 ;  /* 0xffffffc002007824 */ /* 0x000fe400078e0200 */
[----:B------:R-:W-:Y:S01]  /*4b90*/  IMAD.SHL.U32 R2, R22, 0x80, RZ ;  /* 0x0000008016027824 */ /* 0x000fe200078e00ff */
[----:B------:R-:W-:Y:S01]  /*4ba0*/  LOP3.LUT R3, R3, 0x40, R4, 0xe2, !PT ;  /* 0x0000004003037812 */ /* 0x000fe200078ee204 */
[----:B------:R-:W-:Y:S01]  /*4bb0*/  IMAD R7, R7, -0x2, R6 ;  /* 0xfffffffe07077824 */ /* 0x000fe200078e0206 */
[----:B------:R-:W-:-:S02]  /*4bc0*/  SHF.R.S32.HI R6, RZ, 0x1f, R23 ;  /* 0x0000001fff067819 */ /* 0x000fc40000011417 */
[----:B------:R-:W-:Y:S01]  /*4bd0*/  ISETP.GE.OR P0, PT, R2, UR4, P0 ;  /* 0x0000000402007c0c */ /* 0x000fe20008706670 */
[----:B------:R-:W-:Y:S01]  /*4be0*/  IMAD.IADD R7, R7, 0x1, -R10 ;  /* 0x0000000107077824 */ /* 0x000fe200078e0a0a */
[----:B------:R-:W-:Y:S02]  /*4bf0*/  LOP3.LUT R10, R10, 0x6, R11, 0xf8, !PT ;  /* 0x000000060a0a7812 */ /* 0x000fe400078ef80b */
[----:B------:R-:W-:Y:S01]  /*4c00*/  IADD3 R0, -R2, UR4, R0 ;  /* 0x0000000402007c10 */ /* 0x000fe2000fffe100 */
[----:B------:R-:W-:Y:S01]  /*4c10*/  UIMAD.WIDE.U32 UR4, UR39, -0x33333333, URZ ;  /* 0xcccccccd270478a5 */ /* 0x000fe2000f8e003f */
[----:B------:R-:W-:Y:S01]  /*4c20*/  IMAD R2, R6, UR8, RZ ;  /* 0x0000000806027c24 */ /* 0x000fe2000f8e02ff */
[----:B------:R-:W-:Y:S02]  /*4c30*/  SHF.R.S32.HI R11, RZ, 0x1f, R10 ;  /* 0x0000001fff0b7819 */ /* 0x000fe4000001140a */
[----:B------:R-:W-:Y:S01]  /*4c40*/  USHF.R.U32.HI UR4, URZ, 0x2, UR5 ;  /* 0x000000023f047899 */ /* 0x000fe20008011605 */
[----:B------:R-:W-:Y:S01]  /*4c50*/  LOP3.LUT R22, R12, R3, R5, 0xfe, !PT ;  /* 0x000000030c167212 */ /* 0x000fe200078efe05 */
[----:B------:R-:W-:-:S02]  /*4c60*/  IMAD R4, R23, UR9, R2 ;  /* 0x0000000917047c24 */ /* 0x000fc4000f8e0202 */
[----:B------:R-:W-:Y:S01]  /*4c70*/  IMAD.WIDE.U32 R2, R23, UR8, R10 ;  /* 0x0000000817027c25 */ /* 0x000fe2000f8e000a */
[----:B------:R-:W-:Y:S02]  /*4c80*/  UIMAD UR39, UR4, -0x5, UR39 ;  /* 0xfffffffb042778a4 */ /* 0x000fe4000f8e0227 */
[----:B------:R-:W-:Y:S01]  /*4c90*/  @UP1 ULOP3.LUT UR38, UR38, 0x1, UR4, 0x78, !UPT ;  /* 0x0000000126261892 */ /* 0x000fe2000f8e7804 */
[----:B------:R-:W-:Y:S01]  /*4ca0*/  IMAD.IADD R3, R3, 0x1, R4 ;  /* 0x0000000103037824 */ /* 0x000fe200078e0204 */
[----:B------:R-:W-:Y:S10]  /*4cb0*/  @P0 BRA `(.L_x_28) ;  /* 0x000000e000900947 */ /* 0x000ff40003800000 */
[----:B------:R-:W0:Y:S01]  /*4cc0*/  LDC.64 R8, c[0x0][0x5c8] ;  /* 0x00017200ff087b82 */ /* 0x000e220000000a00 */
[----:B------:R-:W-:Y:S01]  /*4cd0*/  ISETP.NE.AND P0, PT, R18, RZ, PT ;  /* 0x000000ff1200720c */ /* 0x000fe20003f05270 */
[----:B------:R-:W-:Y:S01]  /*4ce0*/  ULDC.64 UR4, c[0x0][0x5c0] ;  /* 0x0001700000047ab9 */ /* 0x000fe20000000a00 */
[----:B------:R-:W-:Y:S01]  /*4cf0*/  BSSY B0, `(.L_x_28) ;  /* 0x0000e20000007945 */ /* 0x000fe20003800000 */
[-C--:B0-----:R-:W-:Y:S02]  /*4d00*/  IMAD R4, R13, R8.reuse, RZ ;  /* 0x000000080d047224 */ /* 0x081fe400078e02ff */
[----:B------:R-:W-:-:S04]  /*4d10*/  IMAD.WIDE.U32 R2, R22, R8, R2 ;  /* 0x0000000816027225 */ /* 0x000fc800078e0002 */
[----:B------:R-:W-:Y:S01]  /*4d20*/  IMAD R4, R22, R9, R4 ;  /* 0x0000000916047224 */ /* 0x000fe200078e0204 */
[----:B------:R-:W-:-:S03]  /*4d30*/  IADD3 R2, P1, R2, UR4, RZ ;  /* 0x0000000402027c10 */ /* 0x000fc6000ff3e0ff */
[----:B------:R-:W-:-:S05]  /*4d40*/  IMAD.IADD R4, R3, 0x1, R4 ;  /* 0x0000000103047824 */ /* 0x000fca00078e0204 */
[----:B------:R-:W-:Y:S02]  /*4d50*/  IADD3.X R3, R4, UR5, RZ, P1, !PT ;  /* 0x0000000504037c10 */ /* 0x000fe40008ffe4ff */
[----:B------:R-:W-:-:S04]  /*4d60*/  LEA R4, P1, R8, R2, 0x3 ;  /* 0x0000000208047211 */ /* 0x000fc800078218ff */
[----:B------:R-:W-:Y:S01]  /*4d70*/  LEA.HI.X R5, R8, R3, R9, 0x3, P1 ;  /* 0x0000000308057211 */ /* 0x000fe200008f1c09 */
[----:B------:R-:W-:Y:S08]  /*4d80*/  @!P0 BRA `(.L_x_29) ;  /* 0x000000a000588947 */ /* 0x000ff00003800000 */
[----:B------:R-:W0:Y:S01]  /*4d90*/  LDC.64 R8, c[0x0][0x5b0] ;  /* 0x00016c00ff087b82 */ /* 0x000e220000000a00 */
[----:B------:R-:W-:Y:S01]  /*4da0*/  ULDC.64 UR4, c[0x0][0x5b8] ;  /* 0x00016e0000047ab9 */ /* 0x000fe20000000a00 */
[----:B------:R-:W-:Y:S01]  /*4db0*/  ISETP.GE.AND P3, PT, R7, 0x1, PT ;  /* 0x000000010700780c */ /* 0x000fe20003f66270 */
[----:B------:R-:W-:Y:S01]  /*4dc0*/  IMAD R12, R6, UR4, RZ ;  /* 0x00000004060c7c24 */ /* 0x000fe2000f8e02ff */
[----:B------:R-:W-:Y:S01]  /*4dd0*/  BSSY B1, `(.L_x_30) ;  /* 0x000000e000017945 */ /* 0x000fe20003800000 */
[C---:B------:R-:W-:Y:S01]  /*4de0*/  IMAD.WIDE.U32 R20, R23.reuse, UR4, R10 ;  /* 0x0000000417147c25 */ /* 0x040fe2000f8e000a */
[----:B------:R-:W-:Y:S02]  /*4df0*/  ISETP.LT.OR P1, PT, R0, 0x1, !P3 ;  /* 0x000000010000780c */ /* 0x000fe40005f21670 */
[----:B------:R-:W1:Y:S01]  /*4e00*/  LDC.64 R14, c[0x0][0x5a8] ;  /* 0x00016a00ff0e7b82 */ /* 0x000e620000000a00 */
[----:B------:R-:W-:Y:S02]  /*4e10*/  IMAD R12, R23, UR5, R12 ;  /* 0x00000005170c7c24 */ /* 0x000fe4000f8e020c */
[----:B0-----:R-:W-:-:S02]  /*4e20*/  IMAD R23, R13, R8, RZ ;  /* 0x000000080d177224 */ /* 0x001fc400078e02ff */
[----:B------:R-:W-:Y:S02]  /*4e30*/  IMAD.IADD R13, R21, 0x1, R12 ;  /* 0x00000001150d7824 */ /* 0x000fe400078e020c */
[----:B------:R-:W-:Y:S02]  /*4e40*/  IMAD.MOV.U32 R12, RZ, RZ, R20 ;  /* 0x000000ffff0c7224 */ /* 0x000fe400078e0014 */
[C---:B------:R-:W-:Y:S02]  /*4e50*/  IMAD R23, R22.reuse, R9, R23 ;  /* 0x0000000916177224 */ /* 0x040fe400078e0217 */
[----:B------:R-:W-:-:S03]  /*4e60*/  IMAD.WIDE.U32 R10, R22, R8, R12 ;  /* 0x00000008160a7225 */ /* 0x000fc600078e000c */
[----:B-1----:R-:W-:-:S04]  /*4e70*/  IADD3 R10, P0, R10, R14, RZ ;  /* 0x0000000e0a0a7210 */ /* 0x002fc80007f1e0ff */
[----:B------:R-:W-:Y:S01]  /*4e80*/  IADD3.X R11, R15, R11, R23, P0, !PT ;  /* 0x0000000b0f0b7210 */ /* 0x000fe200007fe417 */
[----:B------:R-:W-:Y:S08]  /*4e90*/  @P1 BRA `(.L_x_31) ;  /* 0x0000000000041947 */ /* 0x000ff00003800000 */
[----:B------:R0:W5:Y:S02]  /*4ea0*/  LDG.E.U8 R16, desc[UR36][R10.64] ;  /* 0x000000240a107981 */ /* 0x000164000c1e1100 */
.L_x_31:
[----:B------:R-:W-:Y:S05]  /*4eb0*/  BSYNC B1 ;  /* 0x0000000000017941 */ /* 0x000fea0003800000 */
.L_x_30:
[----:B------:R-:W2:Y:S01]  /*4ec0*/  LDL.LU R152, [R1] ;  /* 0x0000000001987983 */ /* 0x000ea20000300800 */
[----:B-----5:R-:W-:Y:S01]  /*4ed0*/  LOP3.LUT R6, R16, 0xffff, RZ, 0xc0, !PT ;  /* 0x0000ffff10067812 */ /* 0x020fe200078ec0ff */
[----:B------:R-:W-:Y:S01]  /*4ee0*/  BSSY B1, `(.L_x_32) ;  /* 0x000000b000017945 */ /* 0x000fe20003800000 */
[----:B------:R-:W-:Y:S02]  /*4ef0*/  ISETP.GE.AND P2, PT, R7, 0x2, PT ;  /* 0x000000020700780c */ /* 0x000fe40003f46270 */
[----:B------:R-:W-:Y:S02]  /*4f00*/  PRMT R6, R6, 0x8880, RZ ;  /* 0x0000888006067816 */ /* 0x000fe400000000ff */
[----:B------:R-:W-:-:S03]  /*4f10*/  ISETP.LT.OR P0, PT, R0, 0x1, !P2 ;  /* 0x000000010000780c */ /* 0x000fc60005701670 */
[----:B------:R-:W-:-:S04]  /*4f20*/  IMAD R6, R6, R18, RZ ;  /* 0x0000001206067224 */ /* 0x000fc800078e02ff */
[----:B--2---:R-:W-:-:S05]  /*4f30*/  @!P1 IMAD R152, R152, R17, R6 ;  /* 0x0000001198989224 */ /* 0x004fca00078e0206 */
[----:B------:R1:W-:Y:S01]  /*4f40*/  @!P1 STG.E.U8 desc[UR36][R2.64], R152 ;  /* 0x0000009802009986 */ /* 0x0003e2000c101124 */
[----:B------:R-:W-:Y:S05]  /*4f50*/  @P0 BRA `(.L_x_33) ;  /* 0x00000000000c0947 */ /* 0x000fea0003800000 */
[----:B------:R-:W2:Y:S02]  /*4f60*/  LDG.E.U8 R16, desc[UR36][R10.64+0x1] ;  /* 0x000001240a107981 */ /* 0x000ea4000c1e1100 */
[----:B--2---:R-:W-:-:S05]  /*4f70*/  PRMT R6, R16, 0x8880, RZ ;  /* 0x0000888010067816 */ /* 0x004fca00000000ff */
[----:B------:R-:W-:-:S07]  /*4f80*/  IMAD R6, R6, R18, RZ ;  /* 0x0000001206067224 */ /* 0x000fce00078e02ff */
.L_x_33:
[----:B------:R-:W-:Y:S05]  /*4f90*/  BSYNC B1 ;  /* 0x0000000000017941 */ /* 0x000fea0003800000 */
.L_x_32:
[----:B-1----:R-:W2:Y:S01]  /*4fa0*/  LDL.LU R152, [R1+0x4] ;  /* 0x0000040001987983 */ /* 0x002ea20000300800 */
[----:B------:R-:W-:Y:S01]  /*4fb0*/  SHF.L.U64.HI R153, R8, 0x3, R9 ;  /* 0x0000000308997819 */ /* 0x000fe20000010209 */
[----:B------:R-:W-:Y:S01]  /*4fc0*/  BSSY B1, `(.L_x_34) ;  /* 0x0000012000017945 */ /* 0x000fe20003800000 */
[C---:B------:R-:W-:Y:S02]  /*4fd0*/  ISETP.LT.OR P3, PT, R0.reuse, 0x9, !P3 ;  /* 0x000000090000780c */ /* 0x040fe40005f61670 */
[----:B------:R-:W-:Y:S01]  /*4fe0*/  ISETP.LT.OR P2, PT, R0, 0x9, !P2 ;  /* 0x000000090000780c */ /* 0x000fe20005741670 */
[----:B--2---:R-:W-:Y:S02]  /*4ff0*/  @!P0 IMAD R12, R152, R17, R6 ;  /* 0x00000011980c8224 */ /* 0x004fe400078e0206 */
[----:B------:R-:W-:-:S03]  /*5000*/  IMAD.SHL.U32 R152, R8, 0x8, RZ ;  /* 0x0000000808987824 */ /* 0x000fc600078e00ff */
[----:B------:R1:W-:Y:S01]  /*5010*/  @!P0 STG.E.U8 desc[UR36][R2.64+0x1], R12 ;  /* 0x0000010c02008986 */ /* 0x0003e2000c101124 */
[----:B------:R-:W-:-:S04]  /*5020*/  IMAD.WIDE.U32 R8, R22, R8, R152 ;  /* 0x0000000816087225 */ /* 0x000fc800078e0098 */
[----:B------:R-:W-:Y:S01]  /*5030*/  IMAD.IADD R9, R23, 0x1, R9 ;  /* 0x0000000117097824 */ /* 0x000fe200078e0209 */
[----:B------:R-:W-:-:S04]  /*5040*/  IADD3 R8, P0, P1, R20, R14, R8 ;  /* 0x0000000e14087210 */ /* 0x000fc8000791e008 */
[----:B------:R-:W-:Y:S02]  /*5050*/  IADD3.X R9, R13, R15, R9, P0, P1 ;  /* 0x0000000f0d097210 */ /* 0x000fe400007e2409 */
[C---:B------:R-:W-:Y:S02]  /*5060*/  ISETP.GE.AND P1, PT, R7.reuse, 0x9, PT ;  /* 0x000000090700780c */ /* 0x040fe40003f26270 */
[----:B------:R-:W-:Y:S02]  /*5070*/  ISETP.GE.AND P0, PT, R7, 0xa, PT ;  /* 0x0000000a0700780c */ /* 0x000fe40003f06270 */
[C---:B------:R-:W-:Y:S02]  /*5080*/  ISETP.LT.OR P4, PT, R0.reuse, 0x1, !P1 ;  /* 0x000000010000780c */ /* 0x040fe40004f81670 */
[----:B------:R-:W-:Y:S01]  /*5090*/  ISETP.LT.OR P5, PT, R0, 0x1, !P0 ;  /* 0x000000010000780c */ /* 0x000fe200047a1670 */
[----:B-1----:R-:W-:-:S12]  /*50a0*/  @P3 BRA `(.L_x_35) ;  /* 0x00000000000c3947 */ /* 0x002fd80003800000 */
[----:B------:R-:W2:Y:S02]  /*50b0*/  LDG.E.U8 R16, desc[UR36][R8.64] ;  /* 0x0000002408107981 */ /* 0x000ea4000c1e1100 */
[----:B--2---:R-:W-:-:S05]  /*50c0*/  PRMT R6, R16, 0x8880, RZ ;  /* 0x0000888010067816 */ /* 0x004fca00000000ff */
[----:B------:R-:W-:-:S07]  /*50d0*/  IMAD R6, R6, R18, RZ ;  /* 0x0000001206067224 */ /* 0x000fce00078e02ff */
.L_x_35:
[----:B------:R-:W-:Y:S05]  /*50e0*/  BSYNC B1 ;  /* 0x0000000000017941 */ /* 0x000fea0003800000 */
.L_x_34:
[----:B------:R-:W2:Y:S01]  /*50f0*/  LDL.LU R12, [R1+0x8] ;  /* 0x00000800010c7983 */ /* 0x000ea20000300800 */
[----:B------:R-:W-:Y:S01]  /*5100*/  BSSY B1, `(.L_x_36) ;  /* 0x0000007000017945 */ /* 0x000fe20003800000 */
[----:B--2---:R-:W-:-:S05]  /*5110*/  @!P3 IMAD R12, R12, R17, R6 ;  /* 0x000000110c0cb224 */ /* 0x004fca00078e0206 */
[----:B------:R1:W-:Y:S01]  /*5120*/  @!P3 STG.E.U8 desc[UR36][R4.64], R12 ;  /* 0x0000000c0400b986 */ /* 0x0003e2000c101124 */
[----:B------:R-:W-:Y:S05]  /*5130*/  @P2 BRA `(.L_x_37) ;  /* 0x00000000000c2947 */ /* 0x000fea0003800000 */
[----:B------:R-:W2:Y:S02]  /*5140*/  LDG.E.U8 R16, desc[UR36][R8.64+0x1] ;  /* 0x0000012408107981 */ /* 0x000ea4000c1e1100 */
[----:B--2---:R-:W-:-:S05]  /*5150*/  PRMT R6, R16, 0x8880, RZ ;  /* 0x0000888010067816 */ /* 0x004fca00000000ff */
[----:B------:R-:W-:-:S07]  /*5160*/  IMAD R6, R6, R18, RZ ;  /* 0x0000001206067224 */ /* 0x000fce00078e02ff */
.L_x_37:
[----:B------:R-:W-:Y:S05]  /*5170*/  BSYNC B1 ;  /* 0x0000000000017941 */ /* 0x000fea0003800000 */
.L_x_36:
[----:B-1----:R-:W2:Y:S01]  /*5180*/  LDL.LU R12, [R1+0xc] ;  /* 0x00000c00010c7983 */ /* 0x002ea20000300800 */
[----:B------:R-:W-:Y:S01]  /*5190*/  BSSY B1, `(.L_x_38) ;  /* 0x0000007000017945 */ /* 0x000fe20003800000 */
[----:B--2---:R-:W-:-:S05]  /*51a0*/  @!P2 IMAD R12, R12, R17, R6 ;  /* 0x000000110c0ca224 */ /* 0x004fca00078e0206 */
[----:B------:R1:W-:Y:S01]  /*51b0*/  @!P2 STG.E.U8 desc[UR36][R4.64+0x1], R12 ;  /* 0x0000010c0400a986 */ /* 0x0003e2000c101124 */
[----:B------:R-:W-:Y:S05]  /*51c0*/  @P4 BRA `(.L_x_39) ;  /* 0x00000000000c4947 */ /* 0x000fea0003800000 */
[----:B------:R-:W2:Y:S02]  /*51d0*/  LDG.E.U8 R16, desc[UR36][R10.64+0x8] ;  /* 0x000008240a107981 */ /* 0x000ea4000c1e1100 */
[----:B--2---:R-:W-:-:S05]  /*51e0*/  PRMT R6, R16, 0x8880, RZ ;  /* 0x0000888010067816 */ /* 0x004fca00000000ff */
[----:B------:R-:W-:-:S07]  /*51f0*/  IMAD R6, R6, R18, RZ ;  /* 0x0000001206067224 */ /* 0x000fce00078e02ff */
.L_x_39:
[----:B------:R-:W-:Y:S05]  /*5200*/  BSYNC B1 ;  /* 0x0000000000017941 */ /* 0x000fea0003800000 */
.L_x_38:
        /* <DEDUP_REMOVED lines=8> */
.L_x_41:
[----:B------:R-:W-:Y:S05]  /*5290*/  BSYNC B1 ;  /* 0x0000000000017941 */ /* 0x000fea0003800000 */
.L_x_40:
[----:B-1----:R-:W2:Y:S01]  /*52a0*/  LDL.LU R12, [R1+0x14] ;  /* 0x00001400010c7983 */ /* 0x002ea20000300800 */
[C---:B------:R-:W-:Y:S01]  /*52b0*/  ISETP.LT.OR P1, PT, R0.reuse, 0x9, !P1 ;  /* 0x000000090000780c */ /* 0x040fe20004f21670 */
[----:B------:R-:W-:Y:S01]  /*52c0*/  BSSY B1, `(.L_x_42) ;  /* 0x000000c000017945 */ /* 0x000fe20003800000 */
[C---:B------:R-:W-:Y:S02]  /*52d0*/  ISETP.GE.AND P3, PT, R7.reuse, 0x11, PT ;  /* 0x000000110700780c */ /* 0x040fe40003f66270 */
[----:B------:R-:W-:Y:S02]  /*52e0*/  ISETP.GE.AND P2, PT, R7, 0x12, PT ;  /* 0x000000120700780c */ /* 0x000fe40003f46270 */
[C---:B------:R-:W-:Y:S02]  /*52f0*/  ISETP.LT.OR P0, PT, R0.reuse, 0x9, !P0 ;  /* 0x000000090000780c */ /* 0x040fe40004701670 */
[----:B------:R-:W-:Y:S01]  /*5300*/  ISETP.LT.OR P4, PT, R0, 0x1, !P3 ;  /* 0x000000010000780c */ /* 0x000fe20005f81670 */
[----:B--2---:R-:W-:-:S05]  /*5310*/  @!P5 IMAD R12, R12, R17, R6 ;  /* 0x000000110c0cd224 */ /* 0x004fca00078e0206 */
[----:B------:R1:W-:Y:S01]  /*5320*/  @!P5 STG.E.U8 desc[UR36][R2.64+0x9], R12 ;  /* 0x0000090c0200d986 */ /* 0x0003e2000c101124 */
[----:B------:R-:W-:Y:S01]  /*5330*/  ISETP.LT.OR P5, PT, R0, 0x1, !P2 ;  /* 0x000000010000780c */ /* 0x000fe200057a1670 */
[----:B------:R-:W-:-:S12]  /*5340*/  @P1 BRA `(.L_x_43) ;  /* 0x00000000000c1947 */ /* 0x000fd80003800000 */
[----:B------:R-:W2:Y:S02]  /*5350*/  LDG.E.U8 R16, desc[UR36][R8.64+0x8] ;  /* 0x0000082408107981 */ /* 0x000ea4000c1e1100 */
[----:B--2---:R-:W-:-:S05]  /*5360*/  PRMT R6, R16, 0x8880, RZ ;  /* 0x0000888010067816 */ /* 0x004fca00000000ff */
[----:B------:R-:W-:-:S07]  /*5370*/  IMAD R6, R6, R18, RZ ;  /* 0x0000001206067224 */ /* 0x000fce00078e02ff */
.L_x_43:
[----:B------:R-:W-:Y:S05]  /*5380*/  BSYNC B1 ;  /* 0x0000000000017941 */ /* 0x000fea0003800000 */
.L_x_42:
        /* <DEDUP_REMOVED lines=8> */
.L_x_45:
[----:B------:R-:W-:Y:S05]  /*5410*/  BSYNC B1 ;  /* 0x0000000000017941 */ /* 0x000fea0003800000 */
.L_x_44:
        /* <DEDUP_REMOVED lines=8> */
.L_x_47:
[----:B------:R-:W-:Y:S05]  /*54a0*/  BSYNC B1 ;  /* 0x0000000000017941 */ /* 0x000fea0003800000 */
.L_x_46:
        /* <DEDUP_REMOVED lines=8> */
.L_x_49:
[----:B------:R-:W-:Y:S05]  /*5530*/  BSYNC B1 ;  /* 0x0000000000017941 */ /* 0x000fea0003800000 */
.L_x_48:
        /* <DEDUP_REMOVED lines=14> */
.L_x_51:
[----:B------:R-:W-:Y:S05]  /*5620*/  BSYNC B1 ;  /* 0x0000000000017941 */ /* 0x000fea0003800000 */
.L_x_50:
        /* <DEDUP_REMOVED lines=8> */
.L_x_53:
[----:B------:R-:W-:Y:S05]  /*56b0*/  BSYNC B1 ;  /* 0x0000000000017941 */ /* 0x000fea0003800000 */
.L_x_52:
        /* <DEDUP_REMOVED lines=8> */
.L_x_55:
[----:B------:R-:W-:Y:S05]  /*5740*/  BSYNC B1 ;  /* 0x0000000000017941 */ /* 0x000fea0003800000 */
.L_x_54:
        /* <DEDUP_REMOVED lines=8> */
.L_x_57:
[----:B------:R-:W-:Y:S05]  /*57d0*/  BSYNC B1 ;  /* 0x0000000000017941 */ /* 0x000fea0003800000 */
.L_x_56:
        /* <DEDUP_REMOVED lines=14> */
.L_x_59:
[----:B------:R-:W-:Y:S05]  /*58c0*/  BSYNC B1 ;  /* 0x0000000000017941 */ /* 0x000fea0003800000 */
.L_x_58:
        /* <DEDUP_REMOVED lines=8> */
.L_x_61:
[----:B------:R-:W-:Y:S05]  /*5950*/  BSYNC B1 ;  /* 0x0000000000017941 */ /* 0x000fea0003800000 */
.L_x_60:
        /* <DEDUP_REMOVED lines=8> */
.L_x_63:
[----:B------:R-:W-:Y:S05]  /*59e0*/  BSYNC B1 ;  /* 0x0000000000017941 */ /* 0x000fea0003800000 */
.L_x_62:
        /* <DEDUP_REMOVED lines=8> */
.L_x_65:
[----:B------:R-:W-:Y:S05]  /*5a70*/  BSYNC B1 ;  /* 0x0000000000017941 */ /* 0x000fea0003800000 */
.L_x_64:
        /* <DEDUP_REMOVED lines=14> */
.L_x_67:
[----:B------:R-:W-:Y:S05]  /*5b60*/  BSYNC B1 ;  /* 0x0000000000017941 */ /* 0x000fea0003800000 */
.L_x_66:
        /* <DEDUP_REMOVED lines=8> */
.L_x_69:
[----:B------:R-:W-:Y:S05]  /*5bf0*/  BSYNC B1 ;  /* 0x0000000000017941 */ /* 0x000fea0003800000 */
.L_x_68:
        /* <DEDUP_REMOVED lines=8> */
.L_x_71:
[----:B------:R-:W-:Y:S05]  /*5c80*/  BSYNC B1 ;  /* 0x0000000000017941 */ /* 0x000fea0003800000 */
.L_x_70:
        /* <DEDUP_REMOVED lines=8> */
.L_x_73:
[----:B------:R-:W-:Y:S05]  /*5d10*/  BSYNC B1 ;  /* 0x0000000000017941 */ /* 0x000fea0003800000 */
.L_x_72:
        /* <DEDUP_REMOVED lines=14> */
.L_x_75:
[----:B------:R-:W-:Y:S05]  /*5e00*/  BSYNC B1 ;  /* 0x0000000000017941 */ /* 0x000fea0003800000 */
.L_x_74:
        /* <DEDUP_REMOVED lines=8> */
.L_x_77:
[----:B------:R-:W-:Y:S05]  /*5e90*/  BSYNC B1 ;  /* 0x0000000000017941 */ /* 0x000fea0003800000 */
.L_x_76:
        /* <DEDUP_REMOVED lines=8> */
.L_x_79:
[----:B------:R-:W-:Y:S05]  /*5f20*/  BSYNC B1 ;  /* 0x0000000000017941 */ /* 0x000fea0003800000 */
.L_x_78:
        /* <DEDUP_REMOVED lines=8> */
.L_x_81:
[----:B------:R-:W-:Y:S05]  /*5fb0*/  BSYNC B1 ;  /* 0x0000000000017941 */ /* 0x000fea0003800000 */
.L_x_80:
        /* <DEDUP_REMOVED lines=14> */
.L_x_83:
[----:B------:R-:W-:Y:S05]  /*60a0*/  BSYNC B1 ;  /* 0x0000000000017941 */ /* 0x000fea0003800000 */
.L_x_82:
        /* <DEDUP_REMOVED lines=8> */
.L_x_85:
[----:B------:R-:W-:Y:S05]  /*6130*/  BSYNC B1 ;  /* 0x0000000000017941 */ /* 0x000fea0003800000 */
.L_x_84:
        /* <DEDUP_REMOVED lines=8> */
.L_x_87:
[----:B------:R-:W-:Y:S05]  /*61c0*/  BSYNC B1 ;  /* 0x0000000000017941 */ /* 0x000fea0003800000 */
.L_x_86:
        /* <DEDUP_REMOVED lines=8> */
.L_x_89:
[----:B------:R-:W-:Y:S05]  /*6250*/  BSYNC B1 ;  /* 0x0000000000017941 */ /* 0x000fea0003800000 */
.L_x_88:
        /* <DEDUP_REMOVED lines=14> */
.L_x_91:
[----:B------:R-:W-:Y:S05]  /*6340*/  BSYNC B1 ;  /* 0x0000000000017941 */ /* 0x000fea0003800000 */
.L_x_90:
        /* <DEDUP_REMOVED lines=8> */
.L_x_93:
[----:B------:R-:W-:Y:S05]  /*63d0*/  BSYNC B1 ;  /* 0x0000000000017941 */ /* 0x000fea0003800000 */
.L_x_92:
        /* <DEDUP_REMOVED lines=8> */
.L_x_95:
[----:B------:R-:W-:Y:S05]  /*6460*/  BSYNC B1 ;  /* 0x0000000000017941 */ /* 0x000fea0003800000 */
.L_x_94:
        /* <DEDUP_REMOVED lines=8> */
.L_x_97:
[----:B------:R-:W-:Y:S05]  /*64f0*/  BSYNC B1 ;  /* 0x0000000000017941 */ /* 0x000fea0003800000 */
.L_x_96:
        /* <DEDUP_REMOVED lines=14> */
.L_x_99:
[----:B------:R-:W-:Y:S05]  /*65e0*/  BSYNC B1 ;  /* 0x0000000000017941 */ /* 0x000fea0003800000 */
.L_x_98:
        /* <DEDUP_REMOVED lines=8> */
.L_x_101:
[----:B------:R-:W-:Y:S05]  /*6670*/  BSYNC B1 ;  /* 0x0000000000017941 */ /* 0x000fea0003800000 */
.L_x_100:
        /* <DEDUP_REMOVED lines=8> */
.L_x_103:
[----:B------:R-:W-:Y:S05]  /*6700*/  BSYNC B1 ;  /* 0x0000000000017941 */ /* 0x000fea0003800000 */
.L_x_102:
        /* <DEDUP_REMOVED lines=8> */
.L_x_105:
[----:B------:R-:W-:Y:S05]  /*6790*/  BSYNC B1 ;  /* 0x0000000000017941 */ /* 0x000fea0003800000 */
.L_x_104:
        /* <DEDUP_REMOVED lines=14> */
.L_x_107:
[----:B------:R-:W-:Y:S05]  /*6880*/  BSYNC B1 ;  /* 0x0000000000017941 */ /* 0x000fea0003800000 */
.L_x_106:
        /* <DEDUP_REMOVED lines=8> */
.L_x_109:
[----:B------:R-:W-:Y:S05]  /*6910*/  BSYNC B1 ;  /* 0x0000000000017941 */ /* 0x000fea0003800000 */
.L_x_108:
[----:B-1----:R-:W2:Y:S01]  /*6920*/  LDL.LU R12, [R1+0x9c] ;  /* 0x00009c00010c7983 */ /* 0x002ea20000300800 */
[----:B------:R-:W-:Y:S01]  /*6930*/  BSSY B1, `(.L_x_110) ;  /* 0x0000007000017945 */ /* 0x000fe20003800000 */
[----:B--2---:R-:W-:-:S05]  /*6940*/  @!P0 IMAD R13, R12, R17, R6 ;  /* 0x000000110c0d8224 */ /* 0x004fca00078e0206 */
[----:B------:R1:W-:Y:S01]  /*6950*/  @!P0 STG.E.U8 desc[UR36][R4.64+0x49], R13 ;  /* 0x0000490d04008986 */ /* 0x0003e2000c101124 */
[----:B------:R-:W-:Y:S05]  /*6960*/  @P5 BRA `(.L_x_111) ;  /* 0x00000000000c5947 */ /* 0x000fea0003800000 */
[----:B------:R-:W1:Y:S02]  /*6970*/  LDG.E.U8 R16, desc[UR36][R10.64+0x50] ;  /* 0x000050240a107981 */ /* 0x000e64000c1e1100 */
[----:B-1----:R-:W-:-:S05]  /*6980*/  PRMT R13, R16, 0x8880, RZ ;  /* 0x00008880100d7816 */ /* 0x002fca00000000ff */
[----:B------:R-:W-:-:S07]  /*6990*/  IMAD R6, R13, R18, RZ ;  /* 0x000000120d067224 */ /* 0x000fce00078e02ff */
.L_x_111:
[----:B------:R-:W-:Y:S05]  /*69a0*/  BSYNC B1 ;  /* 0x0000000000017941 */ /* 0x000fea0003800000 */
.L_x_110:
[----:B------:R-:W1:Y:S01]  /*69b0*/  LDL.LU R12, [R1+0xa0] ;  /* 0x0000a000010c7983 */ /* 0x000e620000300800 */
[----:B------:R-:W-:Y:S01]  /*69c0*/  BSSY B1, `(.L_x_112) ;  /* 0x0000007000017945 */ /* 0x000fe20003800000 */
[----:B-1----:R-:W-:-:S05]  /*69d0*/  @!P5 IMAD R13, R12, R17, R6 ;  /* 0x000000110c0dd224 */ /* 0x002fca00078e0206 */
[----:B------:R1:W-:Y:S01]  /*69e0*/  @!P5 STG.E.U8 desc[UR36][R2.64+0x50], R13 ;  /* 0x0000500d0200d986 */ /* 0x0003e2000c101124 */
[----:B------:R-:W-:Y:S05]  /*69f0*/  @P4 BRA `(.L_x_113) ;  /* 0x00000000000c4947 */ /* 0x000fea0003800000 */
[----:B------:R-:W1:Y:S02]  /*6a00*/  LDG.E.U8 R16, desc[UR36][R10.64+0x51] ;  /* 0x000051240a107981 */ /* 0x000e64000c1e1100 */
[----:B-1----:R-:W-:-:S05]  /*6a10*/  PRMT R13, R16, 0x8880, RZ ;  /* 0x00008880100d7816 */ /* 0x002fca00000000ff */
[----:B------:R-:W-:-:S07]  /*6a20*/  IMAD R6, R13, R18, RZ ;  /* 0x000000120d067224 */ /* 0x000fce00078e02ff */
.L_x_113:
[----:B------:R-:W-:Y:S05]  /*6a30*/  BSYNC B1 ;  /* 0x0000000000017941 */ /* 0x000fea0003800000 */
.L_x_112:
[----:B------:R-:W1:Y:S01]  /*6a40*/  LDL.LU R12, [R1+0xa4] ;  /* 0x0000a400010c7983 */ /* 0x000e620000300800 */
[C---:B------:R-:W-:Y:S01]  /*6a50*/  ISETP.LT.OR P3, PT, R0.reuse, 0x9, !P3 ;  /* 0x000000090000780c */ /* 0x040fe20005f61670 */
[----:B------:R-:W-:Y:S01]  /*6a60*/  BSSY B1, `(.L_x_114) ;  /* 0x000000c000017945 */ /* 0x000fe20003800000 */
[C---:B------:R-:W-:Y:S02]  /*6a70*/  ISETP.GE.AND P1, PT, R7.reuse, 0x59, PT ;  /* 0x000000590700780c */ /* 0x040fe40003f26270 */
[----:B------:R-:W-:Y:S02]  /*6a80*/  ISETP.GE.AND P0, PT, R7, 0x5a, PT ;  /* 0x0000005a0700780c */ /* 0x000fe40003f06270 */
[C---:B------:R-:W-:Y:S02]  /*6a90*/  ISETP.LT.OR P2, PT, R0.reuse, 0x9, !P2 ;  /* 0x000000090000780c */ /* 0x040fe40005741670 */
[----:B------:R-:W-:Y:S01]  /*6aa0*/  ISETP.LT.OR P5, PT, R0, 0x1, !P1 ;  /* 0x000000010000780c */ /* 0x000fe20004fa1670 */
[----:B-1----:R-:W-:-:S05]  /*6ab0*/  @!P4 IMAD R13, R12, R17, R6 ;  /* 0x000000110c0dc224 */ /* 0x002fca00078e0206 */
[----:B------:R1:W-:Y:S01]  /*6ac0*/  @!P4 STG.E.U8 desc[UR36][R2.64+0x51], R13 ;  /* 0x0000510d0200c986 */ /* 0x0003e2000c101124 */
[----:B------:R-:W-:Y:S01]  /*6ad0*/  ISETP.LT.OR P4, PT, R0, 0x1, !P0 ;  /* 0x000000010000780c */ /* 0x000fe20004781670 */
[----:B------:R-:W-:-:S12]  /*6ae0*/  @P3 BRA `(.L_x_115) ;  /* 0x00000000000c3947 */ /* 0x000fd80003800000 */
[----:B------:R-:W1:Y:S02]  /*6af0*/  LDG.E.U8 R16, desc[UR36][R8.64+0x50] ;  /* 0x0000502408107981 */ /* 0x000e64000c1e1100 */
[----:B-1----:R-:W-:-:S05]  /*6b00*/  PRMT R13, R16, 0x8880, RZ ;  /* 0x00008880100d7816 */ /* 0x002fca00000000ff */
[----:B------:R-:W-:-:S07]  /*6b10*/  IMAD R6, R13, R18, RZ ;  /* 0x000000120d067224 */ /* 0x000fce00078e02ff */
.L_x_115:
[----:B------:R-:W-:Y:S05]  /*6b20*/  BSYNC B1 ;  /* 0x0000000000017941 */ /* 0x000fea0003800000 */
.L_x_114:
        /* <DEDUP_REMOVED lines=8> */
.L_x_117:
[----:B------:R-:W-:Y:S05]  /*6bb0*/  BSYNC B1 ;  /* 0x0000000000017941 */ /* 0x000fea0003800000 */
.L_x_116:
        /* <DEDUP_REMOVED lines=8> */
.L_x_119:
[----:B------:R-:W-:Y:S05]  /*6c40*/  BSYNC B1 ;  /* 0x0000000000017941 */ /* 0x000fea0003800000 */
.L_x_118:
        /* <DEDUP_REMOVED lines=8> */
.L_x_121:
[----:B------:R-:W-:Y:S05]  /*6cd0*/  BSYNC B1 ;  /* 0x0000000000017941 */ /* 0x000fea0003800000 */
.L_x_120:
        /* <DEDUP_REMOVED lines=14> */
.L_x_123:
[----:B------:R-:W-:Y:S05]  /*6dc0*/  BSYNC B1 ;  /* 0x0000000000017941 */ /* 0x000fea0003800000 */
.L_x_122:
        /* <DEDUP_REMOVED lines=8> */
.L_x_125:
[----:B------:R-:W-:Y:S05]  /*6e50*/  BSYNC B1 ;  /* 0x0000000000017941 */ /* 0x000fea0003800000 */
.L_x_124:
        /* <DEDUP_REMOVED lines=8> */
.L_x_127:
[----:B------:R-:W-:Y:S05]  /*6ee0*/  BSYNC B1 ;  /* 0x0000000000017941 */ /* 0x000fea0003800000 */
.L_x_126:
        /* <DEDUP_REMOVED lines=8> */
.L_x_129:
[----:B------:R-:W-:Y:S05]  /*6f70*/  BSYNC B1 ;  /* 0x0000000000017941 */ /* 0x000fea0003800000 */
.L_x_128:
        /* <DEDUP_REMOVED lines=14> */
.L_x_131:
[----:B------:R-:W-:Y:S05]  /*7060*/  BSYNC B1 ;  /* 0x0000000000017941 */ /* 0x000fea0003800000 */
.L_x_130:
        /* <DEDUP_REMOVED lines=8> */
.L_x_133:
[----:B------:R-:W-:Y:S05]  /*70f0*/  BSYNC B1 ;  /* 0x0000000000017941 */ /* 0x000fea0003800000 */
.L_x_132:
        /* <DEDUP_REMOVED lines=8> */
.L_x_135:
[----:B------:R-:W-:Y:S05]  /*7180*/  BSYNC B1 ;  /* 0x0000000000017941 */ /* 0x000fea0003800000 */
.L_x_134:
        /* <DEDUP_REMOVED lines=8> */
.L_x_137:
[----:B------:R-:W-:Y:S05]  /*7210*/  BSYNC B1 ;  /* 0x0000000000017941 */ /* 0x000fea0003800000 */
.L_x_136:
        /* <DEDUP_REMOVED lines=14> */
.L_x_139:
[----:B------:R-:W-:Y:S05]  /*7300*/  BSYNC B1 ;  /* 0x0000000000017941 */ /* 0x000fea0003800000 */
.L_x_138:
        /* <DEDUP_REMOVED lines=8> */
.L_x_141:
[----:B------:R-:W-:Y:S05]  /*7390*/  BSYNC B1 ;  /* 0x0000000000017941 */ /* 0x000fea0003800000 */
.L_x_140:
        /* <DEDUP_REMOVED lines=8> */
.L_x_143:
[----:B------:R-:W-:Y:S05]  /*7420*/  BSYNC B1 ;  /* 0x0000000000017941 */ /* 0x000fea0003800000 */
.L_x_142:
        /* <DEDUP_REMOVED lines=8> */
.L_x_145:
[----:B------:R-:W-:Y:S05]  /*74b0*/  BSYNC B1 ;  /* 0x0000000000017941 */ /* 0x000fea0003800000 */
.L_x_144:
        /* <DEDUP_REMOVED lines=14> */
.L_x_147:
[----:B------:R-:W-:Y:S05]  /*75a0*/  BSYNC B1 ;  /* 0x0000000000017941 */ /* 0x000fea0003800000 */
.L_x_146:
        /* <DEDUP_REMOVED lines=8> */
.L_x_149:
[----:B------:R-:W-:Y:S05]  /*7630*/  BSYNC B1 ;  /* 0x0000000000017941 */ /* 0x000fea0003800000 */
.L_x_148:
        /* <DEDUP_REMOVED lines=8> */
.L_x_151:
[----:B------:R-:W-:Y:S05]  /*76c0*/  BSYNC B1 ;  /* 0x0000000000017941 */ /* 0x000fea0003800000 */
.L_x_150:
        /* <DEDUP_REMOVED lines=8> */
.L_x_153:
[----:B------:R-:W-:Y:S05]  /*7750*/  BSYNC B1 ;  /* 0x0000000000017941 */ /* 0x000fea0003800000 */
.L_x_152:
        /* <DEDUP_REMOVED lines=14> */
.L_x_155:
[----:B------:R-:W-:Y:S05]  /*7840*/  BSYNC B1 ;  /* 0x0000000000017941 */ /* 0x000fea0003800000 */
.L_x_154:
        /* <DEDUP_REMOVED lines=8> */
.L_x_157:
[----:B------:R-:W-:Y:S05]  /*78d0*/  BSYNC B1 ;  /* 0x0000000000017941 */ /* 0x000fea0003800000 */
.L_x_156:
        /* <DEDUP_REMOVED lines=8> */
.L_x_159:
[----:B------:R-:W-:Y:S05]  /*7960*/  BSYNC B1 ;  /* 0x0000000000017941 */ /* 0x000fea0003800000 */
.L_x_158:
        /* <DEDUP_REMOVED lines=8> */
.L_x_161:
[----:B------:R-:W-:Y:S05]  /*79f0*/  BSYNC B1 ;  /* 0x0000000000017941 */ /* 0x000fea0003800000 */
.L_x_160:
        /* <DEDUP_REMOVED lines=14> */
.L_x_163:
[----:B------:R-:W-:Y:S05]  /*7ae0*/  BSYNC B1 ;  /* 0x0000000000017941 */ /* 0x000fea0003800000 */
.L_x_162:
        /* <DEDUP_REMOVED lines=8> */
.L_x_165:
[----:B------:R-:W-:Y:S05]  /*7b70*/  BSYNC B1 ;  /* 0x0000000000017941 */ /* 0x000fea0003800000 */
.L_x_164:
        /* <DEDUP_REMOVED lines=8> */
.L_x_167:
[----:B------:R-:W-:Y:S05]  /*7c00*/  BSYNC B1 ;  /* 0x0000000000017941 */ /* 0x000fea0003800000 */
.L_x_166:
        /* <DEDUP_REMOVED lines=8> */
.L_x_169:
[----:B------:R-:W-:Y:S05]  /*7c90*/  BSYNC B1 ;  /* 0x0000000000017941 */ /* 0x000fea0003800000 */
.L_x_168:
        /* <DEDUP_REMOVED lines=14> */
.L_x_171:
[----:B------:R-:W-:Y:S05]  /*7d80*/  BSYNC B1 ;  /* 0x0000000000017941 */ /* 0x000fea0003800000 */
.L_x_170:
        /* <DEDUP_REMOVED lines=8> */
.L_x_173:
[----:B------:R-:W-:Y:S05]  /*7e10*/  BSYNC B1 ;  /* 0x0000000000017941 */ /* 0x000fea0003800000 */
.L_x_172:
        /* <DEDUP_REMOVED lines=8> */
.L_x_175:
[----:B------:R-:W-:Y:S05]  /*7ea0*/  BSYNC B1 ;  /* 0x0000000000017941 */ /* 0x000fea0003800000 */
.L_x_174:
        /* <DEDUP_REMOVED lines=8> */
.L_x_177:
[----:B------:R-:W-:Y:S05]  /*7f30*/  BSYNC B1 ;  /* 0x0000000000017941 */ /* 0x000fea0003800000 */
.L_x_176:
        /* <DEDUP_REMOVED lines=14> */
.L_x_179:
[----:B------:R-:W-:Y:S05]  /*8020*/  BSYNC B1 ;  /* 0x0000000000017941 */ /* 0x000fea0003800000 */
.L_x_178:
        /* <DEDUP_REMOVED lines=8> */
.L_x_181:
[----:B------:R-:W-:Y:S05]  /*80b0*/  BSYNC B1 ;  /* 0x0000000000017941 */ /* 0x000fea0003800000 */
.L_x_180:
        /* <DEDUP_REMOVED lines=8> */
.L_x_183:
[----:B------:R-:W-:Y:S05]  /*8140*/  BSYNC B1 ;  /* 0x0000000000017941 */ /* 0x000fea0003800000 */
.L_x_182:
        /* <DEDUP_REMOVED lines=8> */
.L_x_185:
[----:B------:R-:W-:Y:S05]  /*81d0*/  BSYNC B1 ;  /* 0x0000000000017941 */ /* 0x000fea0003800000 */
.L_x_184:
        /* <DEDUP_REMOVED lines=14> */
.L_x_187:
[----:B------:R-:W-:Y:S05]  /*82c0*/  BSYNC B1 ;  /* 0x0000000000017941 */ /* 0x000fea0003800000 */
.L_x_186:
        /* <DEDUP_REMOVED lines=8> */
.L_x_189:
[----:B------:R-:W-:Y:S05]  /*8350*/  BSYNC B1 ;  /* 0x0000000000017941 */ /* 0x000fea0003800000 */
.L_x_188:
        /* <DEDUP_REMOVED lines=8> */
.L_x_191:
[----:B------:R-:W-:Y:S05]  /*83e0*/  BSYNC B1 ;  /* 0x0000000000017941 */ /* 0x000fea0003800000 */
.L_x_190:
        /* <DEDUP_REMOVED lines=8> */
.L_x_193:
[----:B------:R-:W-:Y:S05]  /*8470*/  BSYNC B1 ;  /* 0x0000000000017941 */ /* 0x000fea0003800000 */
.L_x_192:
        /* <DEDUP_REMOVED lines=14> */
.L_x_195:
[----:B------:R-:W-:Y:S05]  /*8560*/  BSYNC B1 ;  /* 0x0000000000017941 */ /* 0x000fea0003800000 */
.L_x_194:
        /* <DEDUP_REMOVED lines=8> */
.L_x_197:
[----:B------:R-:W-:Y:S05]  /*85f0*/  BSYNC B1 ;  /* 0x0000000000017941 */ /* 0x000fea0003800000 */
.L_x_196:
        /* <DEDUP_REMOVED lines=8> */
.L_x_199:
[----:B------:R-:W-:Y:S05]  /*8680*/  BSYNC B1 ;  /* 0x0000000000017941 */ /* 0x000fea0003800000 */
.L_x_198:
        /* <DEDUP_REMOVED lines=8> */
.L_x_201:
[----:B------:R-:W-:Y:S05]  /*8710*/  BSYNC B1 ;  /* 0x0000000000017941 */ /* 0x000fea0003800000 */
.L_x_200:
        /* <DEDUP_REMOVED lines=14> */
.L_x_203:
[----:B------:R-:W-:Y:S05]  /*8800*/  BSYNC B1 ;  /* 0x0000000000017941 */ /* 0x000fea0003800000 */
.L_x_202:
        /* <DEDUP_REMOVED lines=8> */
.L_x_205:
[----:B------:R-:W-:Y:S05]  /*8890*/  BSYNC B1 ;  /* 0x0000000000017941 */ /* 0x000fea0003800000 */
.L_x_204:
        /* <DEDUP_REMOVED lines=8> */
.L_x_207:
[----:B------:R-:W-:Y:S05]  /*8920*/  BSYNC B1 ;  /* 0x0000000000017941 */ /* 0x000fea0003800000 */
.L_x_206:
        /* <DEDUP_REMOVED lines=8> */
.L_x_209:
[----:B------:R-:W-:Y:S05]  /*89b0*/  BSYNC B1 ;  /* 0x0000000000017941 */ /* 0x000fea0003800000 */
.L_x_208:
        /* <DEDUP_REMOVED lines=14> */
.L_x_211:
[----:B------:R-:W-:Y:S05]  /*8aa0*/  BSYNC B1 ;  /* 0x0000000000017941 */ /* 0x000fea0003800000 */
.L_x_210:
        /* <DEDUP_REMOVED lines=8> */
.L_x_213:
[----:B------:R-:W-:Y:S05]  /*8b30*/  BSYNC B1 ;  /* 0x0000000000017941 */ /* 0x000fea0003800000 */
.L_x_212:
        /* <DEDUP_REMOVED lines=8> */
.L_x_215:
[----:B------:R-:W-:Y:S05]  /*8bc0*/  BSYNC B1 ;  /* 0x0000000000017941 */ /* 0x000fea0003800000 */
.L_x_214:
        /* <DEDUP_REMOVED lines=8> */
.L_x_217:
[----:B------:R-:W-:Y:S05]  /*8c50*/  BSYNC B1 ;  /* 0x0000000000017941 */ /* 0x000fea0003800000 */
.L_x_216:
        /* <DEDUP_REMOVED lines=14> */
.L_x_219:
[----:B------:R-:W-:Y:S05]  /*8d40*/  BSYNC B1 ;  /* 0x0000000000017941 */ /* 0x000fea0003800000 */
.L_x_218:
        /* <DEDUP_REMOVED lines=8> */
.L_x_221:
[----:B------:R-:W-:Y:S05]  /*8dd0*/  BSYNC B1 ;  /* 0x0000000000017941 */ /* 0x000fea0003800000 */
.L_x_220:
        /* <DEDUP_REMOVED lines=8> */
.L_x_223:
[----:B------:R-:W-:Y:S05]  /*8e60*/  BSYNC B1 ;  /* 0x0000000000017941 */ /* 0x000fea0003800000 */
.L_x_222:
        /* <DEDUP_REMOVED lines=8> */
.L_x_225:
[----:B------:R-:W-:Y:S05]  /*8ef0*/  BSYNC B1 ;  /* 0x0000000000017941 */ /* 0x000fea0003800000 */
.L_x_224:
        /* <DEDUP_REMOVED lines=14> */
.L_x_227:
[----:B------:R-:W-:Y:S05]  /*8fe0*/  BSYNC B1 ;  /* 0x0000000000017941 */ /* 0x000fea0003800000 */
.L_x_226:
        /* <DEDUP_REMOVED lines=8> */
.L_x_229:
[----:B------:R-:W-:Y:S05]  /*9070*/  BSYNC B1 ;  /* 0x0000000000017941 */ /* 0x000fea0003800000 */
.L_x_228:
        /* <DEDUP_REMOVED lines=8> */
.L_x_231:
[----:B------:R-:W-:Y:S05]  /*9100*/  BSYNC B1 ;  /* 0x0000000000017941 */ /* 0x000fea0003800000 */
.L_x_230:
        /* <DEDUP_REMOVED lines=8> */
.L_x_233:
[----:B------:R-:W-:Y:S05]  /*9190*/  BSYNC B1 ;  /* 0x0000000000017941 */ /* 0x000fea0003800000 */
.L_x_232:
        /* <DEDUP_REMOVED lines=14> */
.L_x_235:
[----:B------:R-:W-:Y:S05]  /*9280*/  BSYNC B1 ;  /* 0x0000000000017941 */ /* 0x000fea0003800000 */
.L_x_234:
        /* <DEDUP_REMOVED lines=8> */
.L_x_237:
[----:B------:R-:W-:Y:S05]  /*9310*/  BSYNC B1 ;  /* 0x0000000000017941 */ /* 0x000fea0003800000 */
.L_x_236:
        /* <DEDUP_REMOVED lines=8> */
.L_x_239:
[----:B------:R-:W-:Y:S05]  /*93a0*/  BSYNC B1 ;  /* 0x0000000000017941 */ /* 0x000fea0003800000 */
.L_x_238:
        /* <DEDUP_REMOVED lines=8> */
.L_x_241:
[----:B------:R-:W-:Y:S05]  /*9430*/  BSYNC B1 ;  /* 0x0000000000017941 */ /* 0x000fea0003800000 */
.L_x_240:
        /* <DEDUP_REMOVED lines=14> */
.L_x_243:
[----:B------:R-:W-:Y:S05]  /*9520*/  BSYNC B1 ;  /* 0x0000000000017941 */ /* 0x000fea0003800000 */
.L_x_242:
        /* <DEDUP_REMOVED lines=8> */
.L_x_245:
[----:B------:R-:W-:Y:S05]  /*95b0*/  BSYNC B1 ;  /* 0x0000000000017941 */ /* 0x000fea0003800000 */
.L_x_244:
        /* <DEDUP_REMOVED lines=8> */
.L_x_247:
[----:B------:R-:W-:Y:S05]  /*9640*/  BSYNC B1 ;  /* 0x0000000000017941 */ /* 0x000fea0003800000 */
.L_x_246:
        /* <DEDUP_REMOVED lines=8> */
.L_x_249:
[----:B------:R-:W-:Y:S05]  /*96d0*/  BSYNC B1 ;  /* 0x0000000000017941 */ /* 0x000fea0003800000 */
.L_x_248:
        /* <DEDUP_REMOVED lines=14> */
.L_x_251:
[----:B------:R-:W-:Y:S05]  /*97c0*/  BSYNC B1 ;  /* 0x0000000000017941 */ /* 0x000fea0003800000 */
.L_x_250:
        /* <DEDUP_REMOVED lines=8> */
.L_x_253:
[----:B------:R-:W-:Y:S05]  /*9850*/  BSYNC B1 ;  /* 0x0000000000017941 */ /* 0x000fea0003800000 */
.L_x_252:
        /* <DEDUP_REMOVED lines=8> */
.L_x_255:
[----:B------:R-:W-:Y:S05]  /*98e0*/  BSYNC B1 ;  /* 0x0000000000017941 */ /* 0x000fea0003800000 */
.L_x_254:
        /* <DEDUP_REMOVED lines=8> */
.L_x_257:
[----:B------:R-:W-:Y:S05]  /*9970*/  BSYNC B1 ;  /* 0x0000000000017941 */ /* 0x000fea0003800000 */
.L_x_256:
        /* <DEDUP_REMOVED lines=14> */
.L_x_259:
[----:B------:R-:W-:Y:S05]  /*9a60*/  BSYNC B1 ;  /* 0x0000000000017941 */ /* 0x000fea0003800000 */
.L_x_258:
        /* <DEDUP_REMOVED lines=8> */
.L_x_261:
[----:B------:R-:W-:Y:S05]  /*9af0*/  BSYNC B1 ;  /* 0x0000000000017941 */ /* 0x000fea0003800000 */
.L_x_260:
        /* <DEDUP_REMOVED lines=8> */
.L_x_263:
[----:B------:R-:W-:Y:S05]  /*9b80*/  BSYNC B1 ;  /* 0x0000000000017941 */ /* 0x000fea0003800000 */
.L_x_262:
        /* <DEDUP_REMOVED lines=8> */
.L_x_265:
[----:B------:R-:W-:Y:S05]  /*9c10*/  BSYNC B1 ;  /* 0x0000000000017941 */ /* 0x000fea0003800000 */
.L_x_264:
        /* <DEDUP_REMOVED lines=14> */
.L_x_267:
[----:B------:R-:W-:Y:S05]  /*9d00*/  BSYNC B1 ;  /* 0x0000000000017941 */ /* 0x000fea0003800000 */
.L_x_266:
        /* <DEDUP_REMOVED lines=8> */
.L_x_269:
[----:B------:R-:W-:Y:S05]  /*9d90*/  BSYNC B1 ;  /* 0x0000000000017941 */ /* 0x000fea0003800000 */
.L_x_268:
        /* <DEDUP_REMOVED lines=8> */
.L_x_271:
[----:B------:R-:W-:Y:S05]  /*9e20*/  BSYNC B1 ;  /* 0x0000000000017941 */ /* 0x000fea0003800000 */
.L_x_270:
        /* <DEDUP_REMOVED lines=8> */
.L_x_273:
[----:B------:R-:W-:Y:S05]  /*9eb0*/  BSYNC B1 ;  /* 0x0000000000017941 */ /* 0x000fea0003800000 */
.L_x_272:
        /* <DEDUP_REMOVED lines=14> */
.L_x_275:
[----:B------:R-:W-:Y:S05]  /*9fa0*/  BSYNC B1 ;  /* 0x0000000000017941 */ /* 0x000fea0003800000 */
.L_x_274:
        /* <DEDUP_REMOVED lines=8> */
.L_x_277:
[----:B------:R-:W-:Y:S05]  /*a030*/  BSYNC B1 ;  /* 0x0000000000017941 */ /* 0x000fea0003800000 */
.L_x_276:
        /* <DEDUP_REMOVED lines=8> */
.L_x_279:
[----:B------:R-:W-:Y:S05]  /*a0c0*/  BSYNC B1 ;  /* 0x0000000000017941 */ /* 0x000fea0003800000 */
.L_x_278:
        /* <DEDUP_REMOVED lines=8> */
.L_x_281:
[----:B------:R-:W-:Y:S05]  /*a150*/  BSYNC B1 ;  /* 0x0000000000017941 */ /* 0x000fea0003800000 */
.L_x_280:
        /* <DEDUP_REMOVED lines=14> */
.L_x_283:
[----:B------:R-:W-:Y:S05]  /*a240*/  BSYNC B1 ;  /* 0x0000000000017941 */ /* 0x000fea0003800000 */
.L_x_282:
        /* <DEDUP_REMOVED lines=8> */
.L_x_285:
[----:B------:R-:W-:Y:S05]  /*a2d0*/  BSYNC B1 ;  /* 0x0000000000017941 */ /* 0x000fea0003800000 */
.L_x_284:
        /* <DEDUP_REMOVED lines=8> */
.L_x_287:
[----:B------:R-:W-:Y:S05]  /*a360*/  BSYNC B1 ;  /* 0x0000000000017941 */ /* 0x000fea0003800000 */
.L_x_286:
[----:B-1----:R-:W-:Y:S01]  /*a370*/  @!P5 IMAD R13, R24, R17, R6 ;  /* 0x00000011180dd224 */ /* 0x002fe200078e0206 */
[----:B------:R-:W-:Y:S04]  /*a380*/  BSSY B1, `(.L_x_288) ;  /* 0x0000006000017945 */ /* 0x000fe80003800000 */
[----:B------:R1:W-:Y:S01]  /*a390*/  @!P5 STG.E.U8 desc[UR36][R2.64+0x100], R13 ;  /* 0x0001000d0200d986 */ /* 0x0003e2000c101124 */
[----:B------:R-:W-:Y:S05]  /*a3a0*/  @P4 BRA `(.L_x_289) ;  /* 0x00000000000c4947 */ /* 0x000fea0003800000 */
[----:B------:R-:W1:Y:S02]  /*a3b0*/  LDG.E.U8 R16, desc[UR36][R10.64+0x101] ;  /* 0x000101240a107981 */ /* 0x000e64000c1e1100 */
[----:B-1----:R-:W-:-:S05]  /*a3c0*/  PRMT R13, R16, 0x8880, RZ ;  /* 0x00008880100d7816 */ /* 0x002fca00000000ff */
[----:B------:R-:W-:-:S07]  /*a3d0*/  IMAD R6, R13, R18, RZ ;  /* 0x000000120d067224 */ /* 0x000fce00078e02ff */
.L_x_289:
[----:B------:R-:W-:Y:S05]  /*a3e0*/  BSYNC B1 ;  /* 0x0000000000017941 */ /* 0x000fea0003800000 */
.L_x_288:
[C---:B------:R-:W-:Y:S01]  /*a3f0*/  ISETP.LT.OR P3, PT, R0.reuse, 0x9, !P3 ;  /* 0x000000090000780c */ /* 0x040fe20005f61670 */
[----:B------:R-:W-:Y:S01]  /*a400*/  @!P4 IMAD R25, R25, R17, R6 ;  /* 0x000000111919c224 */ /* 0x000fe200078e0206 */
[C---:B------:R-:W-:Y:S01]  /*a410*/  ISETP.GE.AND P1, PT, R7.reuse, 0x109, PT ;  /* 0x000001090700780c */ /* 0x040fe20003f26270 */
[----:B------:R-:W-:Y:S01]  /*a420*/  BSSY B1, `(.L_x_290) ;  /* 0x000000a000017945 */ /* 0x000fe20003800000 */
[----:B------:R-:W-:Y:S02]  /*a430*/  ISETP.GE.AND P0, PT, R7, 0x10a, PT ;  /* 0x0000010a0700780c */ /* 0x000fe40003f06270 */
[----:B------:R2:W-:Y:S01]  /*a440*/  @!P4 STG.E.U8 desc[UR36][R2.64+0x101], R25 ;  /* 0x000101190200c986 */ /* 0x0005e2000c101124 */
[C---:B------:R-:W-:Y:S02]  /*a450*/  ISETP.LT.OR P2, PT, R0.reuse, 0x9, !P2 ;  /* 0x000000090000780c */ /* 0x040fe40005741670 */
[C---:B------:R-:W-:Y:S02]  /*a460*/  ISETP.LT.OR P5, PT, R0.reuse, 0x1, !P1 ;  /* 0x000000010000780c */ /* 0x040fe40004fa1670 */
[----:B------:R-:W-:-:S02]  /*a470*/  ISETP.LT.OR P4, PT, R0, 0x1, !P0 ;  /* 0x000000010000780c */ /* 0x000fc40004781670 */
[----:B------:R-:W-:Y:S11]  /*a480*/  @P3 BRA `(.L_x_291) ;  /* 0x00000000000c3947 */ /* 0x000ff60003800000 */
[----:B------:R-:W1:Y:S02]  /*a490*/  LDG.E.U8 R16, desc[UR36][R8.64+0x100] ;  /* 0x0001002408107981 */ /* 0x000e64000c1e1100 */
[----:B-1----:R-:W-:-:S05]  /*a4a0*/  PRMT R13, R16, 0x8880, RZ ;  /* 0x00008880100d7816 */ /* 0x002fca00000000ff */
[----:B------:R-:W-:-:S07]  /*a4b0*/  IMAD R6, R13, R18, RZ ;  /* 0x000000120d067224 */ /* 0x000fce00078e02ff */
.L_x_291:
[----:B------:R-:W-:Y:S05]  /*a4c0*/  BSYNC B1 ;  /* 0x0000000000017941 */ /* 0x000fea0003800000 */
.L_x_290:
[----:B-1----:R-:W-:Y:S01]  /*a4d0*/  @!P3 IMAD R13, R26, R17, R6 ;  /* 0x000000111a0db224 */ /* 0x002fe200078e0206 */
[----:B------:R-:W-:Y:S04]  /*a4e0*/  BSSY B1, `(.L_x_292) ;  /* 0x0000006000017945 */ /* 0x000fe80003800000 */
[----:B------:R1:W-:Y:S01]  /*a4f0*/  @!P3 STG.E.U8 desc[UR36][R4.64+0x100], R13 ;  /* 0x0001000d0400b986 */ /* 0x0003e2000c101124 */
[----:B------:R-:W-:Y:S05]  /*a500*/  @P2 BRA `(.L_x_293) ;  /* 0x00000000000c2947 */ /* 0x000fea0003800000 */
[----:B------:R-:W1:Y:S02]  /*a510*/  LDG.E.U8 R16, desc[UR36][R8.64+0x101] ;  /* 0x0001012408107981 */ /* 0x000e64000c1e1100 */
[----:B-1----:R-:W-:-:S05]  /*a520*/  PRMT R13, R16, 0x8880, RZ ;  /* 0x00008880100d7816 */ /* 0x002fca00000000ff */
[----:B------:R-:W-:-:S07]  /*a530*/  IMAD R6, R13, R18, RZ ;  /* 0x000000120d067224 */ /* 0x000fce00078e02ff */
.L_x_293:
[----:B------:R-:W-:Y:S05]  /*a540*/  BSYNC B1 ;  /* 0x0000000000017941 */ /* 0x000fea0003800000 */
.L_x_292:
[----:B------:R-:W-:Y:S01]  /*a550*/  @!P2 IMAD R27, R27, R17, R6 ;  /* 0x000000111b1ba224 */ /* 0x000fe200078e0206 */
[----:B------:R-:W-:Y:S04]  /*a560*/  BSSY B1, `(.L_x_294) ;  /* 0x0000006000017945 */ /* 0x000fe80003800000 */
[----:B------:R3:W-:Y:S01]  /*a570*/  @!P2 STG.E.U8 desc[UR36][R4.64+0x101], R27 ;  /* 0x0001011b0400a986 */ /* 0x0007e2000c101124 */
[----:B------:R-:W-:Y:S05]  /*a580*/  @P5 BRA `(.L_x_295) ;  /* 0x00000000000c5947 */ /* 0x000fea0003800000 */
[----:B------:R-:W1:Y:S02]  /*a590*/  LDG.E.U8 R16, desc[UR36][R10.64+0x108] ;  /* 0x000108240a107981 */ /* 0x000e64000c1e1100 */
[----:B-1----:R-:W-:-:S05]  /*a5a0*/  PRMT R13, R16, 0x8880, RZ ;  /* 0x00008880100d7816 */ /* 0x002fca00000000ff */
[----:B------:R-:W-:-:S07]  /*a5b0*/  IMAD R6, R13, R18, RZ ;  /* 0x000000120d067224 */ /* 0x000fce00078e02ff */
.L_x_295:
[----:B------:R-:W-:Y:S05]  /*a5c0*/  BSYNC B1 ;  /* 0x0000000000017941 */ /* 0x000fea0003800000 */
.L_x_294:
[----:B-1----:R-:W-:Y:S01]  /*a5d0*/  @!P5 IMAD R13, R28, R17, R6 ;  /* 0x000000111c0dd224 */ /* 0x002fe200078e0206 */
[----:B------:R-:W-:Y:S04]  /*a5e0*/  BSSY B1, `(.L_x_296) ;  /* 0x0000006000017945 */ /* 0x000fe80003800000 */
[----:B------:R1:W-:Y:S01]  /*a5f0*/  @!P5 STG.E.U8 desc[UR36][R2.64+0x108], R13 ;  /* 0x0001080d0200d986 */ /* 0x0003e2000c101124 */
[----:B------:R-:W-:Y:S05]  /*a600*/  @P4 BRA `(.L_x_297) ;  /* 0x00000000000c4947 */ /* 0x000fea0003800000 */
[----:B------:R-:W1:Y:S02]  /*a610*/  LDG.E.U8 R16, desc[UR36][R10.64+0x109] ;  /* 0x000109240a107981 */ /* 0x000e64000c1e1100 */
[----:B-1----:R-:W-:-:S05]  /*a620*/  PRMT R13, R16, 0x8880, RZ ;  /* 0x00008880100d7816 */ /* 0x002fca00000000ff */
[----:B------:R-:W-:-:S07]  /*a630*/  IMAD R6, R13, R18, RZ ;  /* 0x000000120d067224 */ /* 0x000fce00078e02ff */
.L_x_297:
[----:B------:R-:W-:Y:S05]  /*a640*/  BSYNC B1 ;  /* 0x0000000000017941 */ /* 0x000fea0003800000 */
.L_x_296:
        /* <DEDUP_REMOVED lines=13> */
.L_x_299:
[----:B------:R-:W-:Y:S05]  /*a720*/  BSYNC B1 ;  /* 0x0000000000017941 */ /* 0x000fea0003800000 */
.L_x_298:
[----:B-1----:R-:W-:Y:S01]  /*a730*/  @!P1 IMAD R13, R30, R17, R6 ;  /* 0x000000111e0d9224 */ /* 0x002fe200078e0206 */
[----:B------:R-:W-:Y:S04]  /*a740*/  BSSY B1, `(.L_x_300) ;  /* 0x0000006000017945 */ /* 0x000fe80003800000 */
[----:B------:R1:W-:Y:S01]  /*a750*/  @!P1 STG.E.U8 desc[UR36][R4.64+0x108], R13 ;  /* 0x0001080d04009986 */ /* 0x0003e2000c101124 */
[----:B------:R-:W-:Y:S05]  /*a760*/  @P0 BRA `(.L_x_301) ;  /* 0x00000000000c0947 */ /* 0x000fea0003800000 */
[----:B------:R-:W1:Y:S02]  /*a770*/  LDG.E.U8 R16, desc[UR36][R8.64+0x109] ;  /* 0x0001092408107981 */ /* 0x000e64000c1e1100 */
[----:B-1----:R-:W-:-:S05]  /*a780*/  PRMT R13, R16, 0x8880, RZ ;  /* 0x00008880100d7816 */ /* 0x002fca00000000ff */
[----:B------:R-:W-:-:S07]  /*a790*/  IMAD R6, R13, R18, RZ ;  /* 0x000000120d067224 */ /* 0x000fce00078e02ff */
.L_x_301:
[----:B------:R-:W-:Y:S05]  /*a7a0*/  BSYNC B1 ;  /* 0x0000000000017941 */ /* 0x000fea0003800000 */
.L_x_300:
[----:B------:R-:W-:Y:S01]  /*a7b0*/  @!P0 IMAD R31, R31, R17, R6 ;  /* 0x000000111f1f8224 */ /* 0x000fe200078e0206 */
[----:B------:R-:W-:Y:S04]  /*a7c0*/  BSSY B1, `(.L_x_302) ;  /* 0x0000006000017945 */ /* 0x000fe80003800000 */
[----:B------:R0:W-:Y:S01]  /*a7d0*/  @!P0 STG.E.U8 desc[UR36][R4.64+0x109], R31 ;  /* 0x0001091f04008986 */ /* 0x0001e2000c101124 */
[----:B------:R-:W-:Y:S05]  /*a7e0*/  @P5 BRA `(.L_x_303) ;  /* 0x00000000000c5947 */ /* 0x000fea0003800000 */
[----:B------:R-:W1:Y:S02]  /*a7f0*/  LDG.E.U8 R16, desc[UR36][R10.64+0x110] ;  /* 0x000110240a107981 */ /* 0x000e64000c1e1100 */
[----:B-1----:R-:W-:-:S05]  /*a800*/  PRMT R13, R16, 0x8880, RZ ;  /* 0x00008880100d7816 */ /* 0x002fca00000000ff */
[----:B------:R-:W-:-:S07]  /*a810*/  IMAD R6, R13, R18, RZ ;  /* 0x000000120d067224 */ /* 0x000fce00078e02ff */
.L_x_303:
[----:B------:R-:W-:Y:S05]  /*a820*/  BSYNC B1 ;  /* 0x0000000000017941 */ /* 0x000fea0003800000 */
.L_x_302:
[----:B-1----:R-:W-:Y:S01]  /*a830*/  @!P5 IMAD R13, R32, R17, R6 ;  /* 0x00000011200dd224 */ /* 0x002fe200078e0206 */
[----:B------:R-:W-:Y:S04]  /*a840*/  BSSY B1, `(.L_x_304) ;  /* 0x0000006000017945 */ /* 0x000fe80003800000 */
[----:B------:R1:W-:Y:S01]  /*a850*/  @!P5 STG.E.U8 desc[UR36][R2.64+0x110], R13 ;  /* 0x0001100d0200d986 */ /* 0x0003e2000c101124 */
[----:B------:R-:W-:Y:S05]  /*a860*/  @P4 BRA `(.L_x_305) ;  /* 0x00000000000c4947 */ /* 0x000fea0003800000 */
[----:B------:R-:W1:Y:S02]  /*a870*/  LDG.E.U8 R16, desc[UR36][R10.64+0x111] ;  /* 0x000111240a107981 */ /* 0x000e64000c1e1100 */
[----:B-1----:R-:W-:-:S05]  /*a880*/  PRMT R13, R16, 0x8880, RZ ;  /* 0x00008880100d7816 */ /* 0x002fca00000000ff */
[----:B------:R-:W-:-:S07]  /*a890*/  IMAD R6, R13, R18, RZ ;  /* 0x000000120d067224 */ /* 0x000fce00078e02ff */
.L_x_305:
[----:B------:R-:W-:Y:S05]  /*a8a0*/  BSYNC B1 ;  /* 0x0000000000017941 */ /* 0x000fea0003800000 */
.L_x_304:
        /* <DEDUP_REMOVED lines=13> */
.L_x_307:
[----:B------:R-:W-:Y:S05]  /*a980*/  BSYNC B1 ;  /* 0x0000000000017941 */ /* 0x000fea0003800000 */
.L_x_306:
[----:B-1----:R-:W-:Y:S01]  /*a990*/  @!P3 IMAD R13, R34, R17, R6 ;  /* 0x00000011220db224 */ /* 0x002fe200078e0206 */
[----:B------:R-:W-:Y:S04]  /*a9a0*/  BSSY B1, `(.L_x_308) ;  /* 0x0000006000017945 */ /* 0x000fe80003800000 */
[----:B------:R1:W-:Y:S01]  /*a9b0*/  @!P3 STG.E.U8 desc[UR36][R4.64+0x110], R13 ;  /* 0x0001100d0400b986 */ /* 0x0003e2000c101124 */
[----:B------:R-:W-:Y:S05]  /*a9c0*/  @P2 BRA `(.L_x_309) ;  /* 0x00000000000c2947 */ /* 0x000fea0003800000 */
[----:B------:R-:W1:Y:S02]  /*a9d0*/  LDG.E.U8 R16, desc[UR36][R8.64+0x111] ;  /* 0x0001112408107981 */ /* 0x000e64000c1e1100 */
[----:B-1----:R-:W-:-:S05]  /*a9e0*/  PRMT R13, R16, 0x8880, RZ ;  /* 0x00008880100d7816 */ /* 0x002fca00000000ff */
[----:B------:R-:W-:-:S07]  /*a9f0*/  IMAD R6, R13, R18, RZ ;  /* 0x000000120d067224 */ /* 0x000fce00078e02ff */
.L_x_309:
[----:B------:R-:W-:Y:S05]  /*aa00*/  BSYNC B1 ;  /* 0x0000000000017941 */ /* 0x000fea0003800000 */
.L_x_308:
[----:B------:R-:W-:Y:S01]  /*aa10*/  @!P2 IMAD R35, R35, R17, R6 ;  /* 0x000000112323a224 */ /* 0x000fe200078e0206 */
[----:B------:R-:W-:Y:S04]  /*aa20*/  BSSY B1, `(.L_x_310) ;  /* 0x0000006000017945 */ /* 0x000fe80003800000 */
[----:B------:R0:W-:Y:S01]  /*aa30*/  @!P2 STG.E.U8 desc[UR36][R4.64+0x111], R35 ;  /* 0x000111230400a986 */ /* 0x0001e2000c101124 */
[----:B------:R-:W-:Y:S05]  /*aa40*/  @P5 BRA `(.L_x_311) ;  /* 0x00000000000c5947 */ /* 0x000fea0003800000 */
[----:B------:R-:W1:Y:S02]  /*aa50*/  LDG.E.U8 R16, desc[UR36][R10.64+0x118] ;  /* 0x000118240a107981 */ /* 0x000e64000c1e1100 */
[----:B-1----:R-:W-:-:S05]  /*aa60*/  PRMT R13, R16, 0x8880, RZ ;  /* 0x00008880100d7816 */ /* 0x002fca00000000ff */
[----:B------:R-:W-:-:S07]  /*aa70*/  IMAD R6, R13, R18, RZ ;  /* 0x000000120d067224 */ /* 0x000fce00078e02ff */
.L_x_311:
[----:B------:R-:W-:Y:S05]  /*aa80*/  BSYNC B1 ;  /* 0x0000000000017941 */ /* 0x000fea0003800000 */
.L_x_310:
[----:B-1----:R-:W-:Y:S01]  /*aa90*/  @!P5 IMAD R13, R36, R17, R6 ;  /* 0x00000011240dd224 */ /* 0x002fe200078e0206 */
[----:B------:R-:W-:Y:S04]  /*aaa0*/  BSSY B1, `(.L_x_312) ;  /* 0x0000006000017945 */ /* 0x000fe80003800000 */
[----:B------:R1:W-:Y:S01]  /*aab0*/  @!P5 STG.E.U8 desc[UR36][R2.64+0x118], R13 ;  /* 0x0001180d0200d986 */ /* 0x0003e2000c101124 */
[----:B------:R-:W-:Y:S05]  /*aac0*/  @P4 BRA `(.L_x_313) ;  /* 0x00000000000c4947 */ /* 0x000fea0003800000 */
[----:B------:R-:W1:Y:S02]  /*aad0*/  LDG.E.U8 R16, desc[UR36][R10.64+0x119] ;  /* 0x000119240a107981 */ /* 0x000e64000c1e1100 */
[----:B-1----:R-:W-:-:S05]  /*aae0*/  PRMT R13, R16, 0x8880, RZ ;  /* 0x00008880100d7816 */ /* 0x002fca00000000ff */
[----:B------:R-:W-:-:S07]  /*aaf0*/  IMAD R6, R13, R18, RZ ;  /* 0x000000120d067224 */ /* 0x000fce00078e02ff */
.L_x_313:
[----:B------:R-:W-:Y:S05]  /*ab00*/  BSYNC B1 ;  /* 0x0000000000017941 */ /* 0x000fea0003800000 */
.L_x_312:
        /* <DEDUP_REMOVED lines=13> */
.L_x_315:
[----:B------:R-:W-:Y:S05]  /*abe0*/  BSYNC B1 ;  /* 0x0000000000017941 */ /* 0x000fea0003800000 */
.L_x_314:
[----:B-1----:R-:W-:Y:S01]  /*abf0*/  @!P1 IMAD R13, R38, R17, R6 ;  /* 0x00000011260d9224 */ /* 0x002fe200078e0206 */
[----:B------:R-:W-:Y:S04]  /*ac00*/  BSSY B1, `(.L_x_316) ;  /* 0x0000006000017945 */ /* 0x000fe80003800000 */
[----:B------:R1:W-:Y:S01]  /*ac10*/  @!P1 STG.E.U8 desc[UR36][R4.64+0x118], R13 ;  /* 0x0001180d04009986 */ /* 0x0003e2000c101124 */
[----:B------:R-:W-:Y:S05]  /*ac20*/  @P0 BRA `(.L_x_317) ;  /* 0x00000000000c0947 */ /* 0x000fea0003800000 */
[----:B------:R-:W1:Y:S02]  /*ac30*/  LDG.E.U8 R16, desc[UR36][R8.64+0x119] ;  /* 0x0001192408107981 */ /* 0x000e64000c1e1100 */
[----:B-1----:R-:W-:-:S05]  /*ac40*/  PRMT R13, R16, 0x8880, RZ ;  /* 0x00008880100d7816 */ /* 0x002fca00000000ff */
[----:B------:R-:W-:-:S07]  /*ac50*/  IMAD R6, R13, R18, RZ ;  /* 0x000000120d067224 */ /* 0x000fce00078e02ff */
.L_x_317:
[----:B------:R-:W-:Y:S05]  /*ac60*/  BSYNC B1 ;  /* 0x0000000000017941 */ /* 0x000fea0003800000 */
.L_x_316:
[----:B------:R-:W-:Y:S01]  /*ac70*/  @!P0 IMAD R39, R39, R17, R6 ;  /* 0x0000001127278224 */ /* 0x000fe200078e0206 */
[----:B------:R-:W-:Y:S04]  /*ac80*/  BSSY B1, `(.L_x_318) ;  /* 0x0000006000017945 */ /* 0x000fe80003800000 */
[----:B------:R0:W-:Y:S01]  /*ac90*/  @!P0 STG.E.U8 desc[UR36][R4.64+0x119], R39 ;  /* 0x0001192704008986 */ /* 0x0001e2000c101124 */
[----:B------:R-:W-:Y:S05]  /*aca0*/  @P5 BRA `(.L_x_319) ;  /* 0x00000000000c5947 */ /* 0x000fea0003800000 */
[----:B------:R-:W1:Y:S02]  /*acb0*/  LDG.E.U8 R16, desc[UR36][R10.64+0x120] ;  /* 0x000120240a107981 */ /* 0x000e64000c1e1100 */
[----:B-1----:R-:W-:-:S05]  /*acc0*/  PRMT R13, R16, 0x8880, RZ ;  /* 0x00008880100d7816 */ /* 0x002fca00000000ff */
[----:B------:R-:W-:-:S07]  /*acd0*/  IMAD R6, R13, R18, RZ ;  /* 0x000000120d067224 */ /* 0x000fce00078e02ff */
.L_x_319:
[----:B------:R-:W-:Y:S05]  /*ace0*/  BSYNC B1 ;  /* 0x0000000000017941 */ /* 0x000fea0003800000 */
.L_x_318:
[----:B-1----:R-:W-:Y:S01]  /*acf0*/  @!P5 IMAD R13, R40, R17, R6 ;  /* 0x00000011280dd224 */ /* 0x002fe200078e0206 */
[----:B------:R-:W-:Y:S04]  /*ad00*/  BSSY B1, `(.L_x_320) ;  /* 0x0000006000017945 */ /* 0x000fe80003800000 */
[----:B------:R1:W-:Y:S01]  /*ad10*/  @!P5 STG.E.U8 desc[UR36][R2.64+0x120], R13 ;  /* 0x0001200d0200d986 */ /* 0x0003e2000c101124 */
[----:B------:R-:W-:Y:S05]  /*ad20*/  @P4 BRA `(.L_x_321) ;  /* 0x00000000000c4947 */ /* 0x000fea0003800000 */
[----:B------:R-:W1:Y:S02]  /*ad30*/  LDG.E.U8 R16, desc[UR36][R10.64+0x121] ;  /* 0x000121240a107981 */ /* 0x000e64000c1e1100 */
[----:B-1----:R-:W-:-:S05]  /*ad40*/  PRMT R13, R16, 0x8880, RZ ;  /* 0x00008880100d7816 */ /* 0x002fca00000000ff */
[----:B------:R-:W-:-:S07]  /*ad50*/  IMAD R6, R13, R18, RZ ;  /* 0x000000120d067224 */ /* 0x000fce00078e02ff */
.L_x_321:
[----:B------:R-:W-:Y:S05]  /*ad60*/  BSYNC B1 ;  /* 0x0000000000017941 */ /* 0x000fea0003800000 */
.L_x_320:
        /* <DEDUP_REMOVED lines=13> */
.L_x_323:
[----:B------:R-:W-:Y:S05]  /*ae40*/  BSYNC B1 ;  /* 0x0000000000017941 */ /* 0x000fea0003800000 */
.L_x_322:
[----:B-1----:R-:W-:Y:S01]  /*ae50*/  @!P3 IMAD R13, R42, R17, R6 ;  /* 0x000000112a0db224 */ /* 0x002fe200078e0206 */
[----:B------:R-:W-:Y:S04]  /*ae60*/  BSSY B1, `(.L_x_324) ;  /* 0x0000006000017945 */ /* 0x000fe80003800000 */
[----:B------:R1:W-:Y:S01]  /*ae70*/  @!P3 STG.E.U8 desc[UR36][R4.64+0x120], R13 ;  /* 0x0001200d0400b986 */ /* 0x0003e2000c101124 */
[----:B------:R-:W-:Y:S05]  /*ae80*/  @P2 BRA `(.L_x_325) ;  /* 0x00000000000c2947 */ /* 0x000fea0003800000 */
[----:B------:R-:W1:Y:S02]  /*ae90*/  LDG.E.U8 R16, desc[UR36][R8.64+0x121] ;  /* 0x0001212408107981 */ /* 0x000e64000c1e1100 */
[----:B-1----:R-:W-:-:S05]  /*aea0*/  PRMT R13, R16, 0x8880, RZ ;  /* 0x00008880100d7816 */ /* 0x002fca00000000ff */
[----:B------:R-:W-:-:S07]  /*aeb0*/  IMAD R6, R13, R18, RZ ;  /* 0x000000120d067224 */ /* 0x000fce00078e02ff */
.L_x_325:
[----:B------:R-:W-:Y:S05]  /*aec0*/  BSYNC B1 ;  /* 0x0000000000017941 */ /* 0x000fea0003800000 */
.L_x_324:
[----:B------:R-:W-:Y:S01]  /*aed0*/  @!P2 IMAD R43, R43, R17, R6 ;  /* 0x000000112b2ba224 */ /* 0x000fe200078e0206 */
[----:B------:R-:W-:Y:S04]  /*aee0*/  BSSY B1, `(.L_x_326) ;  /* 0x0000006000017945 */ /* 0x000fe80003800000 */
[----:B------:R0:W-:Y:S01]  /*aef0*/  @!P2 STG.E.U8 desc[UR36][R4.64+0x121], R43 ;  /* 0x0001212b0400a986 */ /* 0x0001e2000c101124 */
[----:B------:R-:W-:Y:S05]  /*af00*/  @P5 BRA `(.L_x_327) ;  /* 0x00000000000c5947 */ /* 0x000fea0003800000 */
[----:B------:R-:W1:Y:S02]  /*af10*/  LDG.E.U8 R16, desc[UR36][R10.64+0x128] ;  /* 0x000128240a107981 */ /* 0x000e64000c1e1100 */
[----:B-1----:R-:W-:-:S05]  /*af20*/  PRMT R13, R16, 0x8880, RZ ;  /* 0x00008880100d7816 */ /* 0x002fca00000000ff */
[----:B------:R-:W-:-:S07]  /*af30*/  IMAD R6, R13, R18, RZ ;  /* 0x000000120d067224 */ /* 0x000fce00078e02ff */
.L_x_327:
[----:B------:R-:W-:Y:S05]  /*af40*/  BSYNC B1 ;  /* 0x0000000000017941 */ /* 0x000fea0003800000 */
.L_x_326:
[----:B-1----:R-:W-:Y:S01]  /*af50*/  @!P5 IMAD R13, R44, R17, R6 ;  /* 0x000000112c0dd224 */ /* 0x002fe200078e0206 */
[----:B------:R-:W-:Y:S04]  /*af60*/  BSSY B1, `(.L_x_328) ;  /* 0x0000006000017945 */ /* 0x000fe80003800000 */
[----:B------:R1:W-:Y:S01]  /*af70*/  @!P5 STG.E.U8 desc[UR36][R2.64+0x128], R13 ;  /* 0x0001280d0200d986 */ /* 0x0003e2000c101124 */
[----:B------:R-:W-:Y:S05]  /*af80*/  @P4 BRA `(.L_x_329) ;  /* 0x00000000000c4947 */ /* 0x000fea0003800000 */
[----:B------:R-:W1:Y:S02]  /*af90*/  LDG.E.U8 R16, desc[UR36][R10.64+0x129] ;  /* 0x000129240a107981 */ /* 0x000e64000c1e1100 */
[----:B-1----:R-:W-:-:S05]  /*afa0*/  PRMT R13, R16, 0x8880, RZ ;  /* 0x00008880100d7816 */ /* 0x002fca00000000ff */
[----:B------:R-:W-:-:S07]  /*afb0*/  IMAD R6, R13, R18, RZ ;  /* 0x000000120d067224 */ /* 0x000fce00078e02ff */
.L_x_329:
[----:B------:R-:W-:Y:S05]  /*afc0*/  BSYNC B1 ;  /* 0x0000000000017941 */ /* 0x000fea0003800000 */
.L_x_328:
        /* <DEDUP_REMOVED lines=13> */
.L_x_331:
[----:B------:R-:W-:Y:S05]  /*b0a0*/  BSYNC B1 ;  /* 0x0000000000017941 */ /* 0x000fea0003800000 */
.L_x_330:
[----:B-1----:R-:W-:Y:S01]  /*b0b0*/  @!P1 IMAD R13, R46, R17, R6 ;  /* 0x000000112e0d9224 */ /* 0x002fe200078e0206 */
[----:B------:R-:W-:Y:S04]  /*b0c0*/  BSSY B1, `(.L_x_332) ;  /* 0x0000006000017945 */ /* 0x000fe80003800000 */
[----:B------:R1:W-:Y:S01]  /*b0d0*/  @!P1 STG.E.U8 desc[UR36][R4.64+0x128], R13 ;  /* 0x0001280d04009986 */ /* 0x0003e2000c101124 */
[----:B------:R-:W-:Y:S05]  /*b0e0*/  @P0 BRA `(.L_x_333) ;  /* 0x00000000000c0947 */ /* 0x000fea0003800000 */
[----:B------:R-:W1:Y:S02]  /*b0f0*/  LDG.E.U8 R16, desc[UR36][R8.64+0x129] ;  /* 0x0001292408107981 */ /* 0x000e64000c1e1100 */
[----:B-1----:R-:W-:-:S05]  /*b100*/  PRMT R13, R16, 0x8880, RZ ;  /* 0x00008880100d7816 */ /* 0x002fca00000000ff */
[----:B------:R-:W-:-:S07]  /*b110*/  IMAD R6, R13, R18, RZ ;  /* 0x000000120d067224 */ /* 0x000fce00078e02ff */
.L_x_333:
[----:B------:R-:W-:Y:S05]  /*b120*/  BSYNC B1 ;  /* 0x0000000000017941 */ /* 0x000fea0003800000 */
.L_x_332:
[----:B------:R-:W-:Y:S01]  /*b130*/  @!P0 IMAD R47, R47, R17, R6 ;  /* 0x000000112f2f8224 */ /* 0x000fe200078e0206 */
[----:B------:R-:W-:Y:S04]  /*b140*/  BSSY B1, `(.L_x_334) ;  /* 0x0000006000017945 */ /* 0x000fe80003800000 */
[----:B------:R0:W-:Y:S01]  /*b150*/  @!P0 STG.E.U8 desc[UR36][R4.64+0x129], R47 ;  /* 0x0001292f04008986 */ /* 0x0001e2000c101124 */
[----:B------:R-:W-:Y:S05]  /*b160*/  @P5 BRA `(.L_x_335) ;  /* 0x00000000000c5947 */ /* 0x000fea0003800000 */
[----:B------:R-:W1:Y:S02]  /*b170*/  LDG.E.U8 R16, desc[UR36][R10.64+0x130] ;  /* 0x000130240a107981 */ /* 0x000e64000c1e1100 */
[----:B-1----:R-:W-:-:S05]  /*b180*/  PRMT R13, R16, 0x8880, RZ ;  /* 0x00008880100d7816 */ /* 0x002fca00000000ff */
[----:B------:R-:W-:-:S07]  /*b190*/  IMAD R6, R13, R18, RZ ;  /* 0x000000120d067224 */ /* 0x000fce00078e02ff */
.L_x_335:
[----:B------:R-:W-:Y:S05]  /*b1a0*/  BSYNC B1 ;  /* 0x0000000000017941 */ /* 0x000fea0003800000 */
.L_x_334:
[----:B-1----:R-:W-:Y:S01]  /*b1b0*/  @!P5 IMAD R13, R48, R17, R6 ;  /* 0x00000011300dd224 */ /* 0x002fe200078e0206 */
[----:B------:R-:W-:Y:S04]  /*b1c0*/  BSSY B1, `(.L_x_336) ;  /* 0x0000006000017945 */ /* 0x000fe80003800000 */
[----:B------:R1:W-:Y:S01]  /*b1d0*/  @!P5 STG.E.U8 desc[UR36][R2.64+0x130], R13 ;  /* 0x0001300d0200d986 */ /* 0x0003e2000c101124 */
[----:B------:R-:W-:Y:S05]  /*b1e0*/  @P4 BRA `(.L_x_337) ;  /* 0x00000000000c4947 */ /* 0x000fea0003800000 */
[----:B------:R-:W1:Y:S02]  /*b1f0*/  LDG.E.U8 R16, desc[UR36][R10.64+0x131] ;  /* 0x000131240a107981 */ /* 0x000e64000c1e1100 */
[----:B-1----:R-:W-:-:S05]  /*b200*/  PRMT R13, R16, 0x8880, RZ ;  /* 0x00008880100d7816 */ /* 0x002fca00000000ff */
[----:B------:R-:W-:-:S07]  /*b210*/  IMAD R6, R13, R18, RZ ;  /* 0x000000120d067224 */ /* 0x000fce00078e02ff */
.L_x_337:
[----:B------:R-:W-:Y:S05]  /*b220*/  BSYNC B1 ;  /* 0x0000000000017941 */ /* 0x000fea0003800000 */
.L_x_336:
        /* <DEDUP_REMOVED lines=13> */
.L_x_339:
[----:B------:R-:W-:Y:S05]  /*b300*/  BSYNC B1 ;  /* 0x0000000000017941 */ /* 0x000fea0003800000 */
.L_x_338:
[----:B-1----:R-:W-:Y:S01]  /*b310*/  @!P3 IMAD R13, R50, R17, R6 ;  /* 0x00000011320db224 */ /* 0x002fe200078e0206 */
[----:B------:R-:W-:Y:S04]  /*b320*/  BSSY B1, `(.L_x_340) ;  /* 0x0000006000017945 */ /* 0x000fe80003800000 */
[----:B------:R1:W-:Y:S01]  /*b330*/  @!P3 STG.E.U8 desc[UR36][R4.64+0x130], R13 ;  /* 0x0001300d0400b986 */ /* 0x0003e2000c101124 */
[----:B------:R-:W-:Y:S05]  /*b340*/  @P2 BRA `(.L_x_341) ;  /* 0x00000000000c2947 */ /* 0x000fea0003800000 */
[----:B------:R-:W1:Y:S02]  /*b350*/  LDG.E.U8 R16, desc[UR36][R8.64+0x131] ;  /* 0x0001312408107981 */ /* 0x000e64000c1e1100 */
[----:B-1----:R-:W-:-:S05]  /*b360*/  PRMT R13, R16, 0x8880, RZ ;  /* 0x00008880100d7816 */ /* 0x002fca00000000ff */
[----:B------:R-:W-:-:S07]  /*b370*/  IMAD R6, R13, R18, RZ ;  /* 0x000000120d067224 */ /* 0x000fce00078e02ff */
.L_x_341:
[----:B------:R-:W-:Y:S05]  /*b380*/  BSYNC B1 ;  /* 0x0000000000017941 */ /* 0x000fea0003800000 */
.L_x_340:
[----:B------:R-:W-:Y:S01]  /*b390*/  @!P2 IMAD R51, R51, R17, R6 ;  /* 0x000000113333a224 */ /* 0x000fe200078e0206 */
[----:B------:R-:W-:Y:S04]  /*b3a0*/  BSSY B1, `(.L_x_342) ;  /* 0x0000006000017945 */ /* 0x000fe80003800000 */
[----:B------:R0:W-:Y:S01]  /*b3b0*/  @!P2 STG.E.U8 desc[UR36][R4.64+0x131], R51 ;  /* 0x000131330400a986 */ /* 0x0001e2000c101124 */
[----:B------:R-:W-:Y:S05]  /*b3c0*/  @P5 BRA `(.L_x_343) ;  /* 0x00000000000c5947 */ /* 0x000fea0003800000 */
[----:B------:R-:W1:Y:S02]  /*b3d0*/  LDG.E.U8 R16, desc[UR36][R10.64+0x138] ;  /* 0x000138240a107981 */ /* 0x000e64000c1e1100 */
[----:B-1----:R-:W-:-:S05]  /*b3e0*/  PRMT R13, R16, 0x8880, RZ ;  /* 0x00008880100d7816 */ /* 0x002fca00000000ff */
[----:B------:R-:W-:-:S07]  /*b3f0*/  IMAD R6, R13, R18, RZ ;  /* 0x000000120d067224 */ /* 0x000fce00078e02ff */
.L_x_343:
[----:B------:R-:W-:Y:S05]  /*b400*/  BSYNC B1 ;  /* 0x0000000000017941 */ /* 0x000fea0003800000 */
.L_x_342:
[----:B-1----:R-:W-:Y:S01]  /*b410*/  @!P5 IMAD R13, R52, R17, R6 ;  /* 0x00000011340dd224 */ /* 0x002fe200078e0206 */
[----:B------:R-:W-:Y:S04]  /*b420*/  BSSY B1, `(.L_x_344) ;  /* 0x0000006000017945 */ /* 0x000fe80003800000 */
[----:B------:R1:W-:Y:S01]  /*b430*/  @!P5 STG.E.U8 desc[UR36][R2.64+0x138], R13 ;  /* 0x0001380d0200d986 */ /* 0x0003e2000c101124 */
[----:B------:R-:W-:Y:S05]  /*b440*/  @P4 BRA `(.L_x_345) ;  /* 0x00000000000c4947 */ /* 0x000fea0003800000 */
[----:B------:R-:W1:Y:S02]  /*b450*/  LDG.E.U8 R16, desc[UR36][R10.64+0x139] ;  /* 0x000139240a107981 */ /* 0x000e64000c1e1100 */
[----:B-1----:R-:W-:-:S05]  /*b460*/  PRMT R13, R16, 0x8880, RZ ;  /* 0x00008880100d7816 */ /* 0x002fca00000000ff */
[----:B------:R-:W-:-:S07]  /*b470*/  IMAD R6, R13, R18, RZ ;  /* 0x000000120d067224 */ /* 0x000fce00078e02ff */
.L_x_345:
[----:B------:R-:W-:Y:S05]  /*b480*/  BSYNC B1 ;  /* 0x0000000000017941 */ /* 0x000fea0003800000 */
.L_x_344:
        /* <DEDUP_REMOVED lines=13> */
.L_x_347:
[----:B------:R-:W-:Y:S05]  /*b560*/  BSYNC B1 ;  /* 0x0000000000017941 */ /* 0x000fea0003800000 */
.L_x_346:
[----:B-1----:R-:W-:Y:S01]  /*b570*/  @!P1 IMAD R13, R54, R17, R6 ;  /* 0x00000011360d9224 */ /* 0x002fe200078e0206 */
[----:B------:R-:W-:Y:S04]  /*b580*/  BSSY B1, `(.L_x_348) ;  /* 0x0000006000017945 */ /* 0x000fe80003800000 */
[----:B------:R1:W-:Y:S01]  /*b590*/  @!P1 STG.E.U8 desc[UR36][R4.64+0x138], R13 ;  /* 0x0001380d04009986 */ /* 0x0003e2000c101124 */
[----:B------:R-:W-:Y:S05]  /*b5a0*/  @P0 BRA `(.L_x_349) ;  /* 0x00000000000c0947 */ /* 0x000fea0003800000 */
[----:B------:R-:W1:Y:S02]  /*b5b0*/  LDG.E.U8 R16, desc[UR36][R8.64+0x139] ;  /* 0x0001392408107981 */ /* 0x000e64000c1e1100 */
[----:B-1----:R-:W-:-:S05]  /*b5c0*/  PRMT R13, R16, 0x8880, RZ ;  /* 0x00008880100d7816 */ /* 0x002fca00000000ff */
[----:B------:R-:W-:-:S07]  /*b5d0*/  IMAD R6, R13, R18, RZ ;  /* 0x000000120d067224 */ /* 0x000fce00078e02ff */
.L_x_349:
[----:B------:R-:W-:Y:S05]  /*b5e0*/  BSYNC B1 ;  /* 0x0000000000017941 */ /* 0x000fea0003800000 */
.L_x_348:
[----:B------:R-:W-:Y:S01]  /*b5f0*/  @!P0 IMAD R55, R55, R17, R6 ;  /* 0x0000001137378224 */ /* 0x000fe200078e0206 */
[----:B------:R-:W-:Y:S04]  /*b600*/  BSSY B1, `(.L_x_350) ;  /* 0x0000006000017945 */ /* 0x000fe80003800000 */
[----:B------:R0:W-:Y:S01]  /*b610*/  @!P0 STG.E.U8 desc[UR36][R4.64+0x139], R55 ;  /* 0x0001393704008986 */ /* 0x0001e2000c101124 */
[----:B------:R-:W-:Y:S05]  /*b620*/  @P5 BRA `(.L_x_351) ;  /* 0x00000000000c5947 */ /* 0x000fea0003800000 */
[----:B------:R-:W1:Y:S02]  /*b630*/  LDG.E.U8 R16, desc[UR36][R10.64+0x140] ;  /* 0x000140240a107981 */ /* 0x000e64000c1e1100 */
[----:B-1----:R-:W-:-:S05]  /*b640*/  PRMT R13, R16, 0x8880, RZ ;  /* 0x00008880100d7816 */ /* 0x002fca00000000ff */
[----:B------:R-:W-:-:S07]  /*b650*/  IMAD R6, R13, R18, RZ ;  /* 0x000000120d067224 */ /* 0x000fce00078e02ff */
.L_x_351:
[----:B------:R-:W-:Y:S05]  /*b660*/  BSYNC B1 ;  /* 0x0000000000017941 */ /* 0x000fea0003800000 */
.L_x_350:
[----:B-1----:R-:W-:Y:S01]  /*b670*/  @!P5 IMAD R13, R56, R17, R6 ;  /* 0x00000011380dd224 */ /* 0x002fe200078e0206 */
[----:B------:R-:W-:Y:S04]  /*b680*/  BSSY B1, `(.L_x_352) ;  /* 0x0000006000017945 */ /* 0x000fe80003800000 */
[----:B------:R1:W-:Y:S01]  /*b690*/  @!P5 STG.E.U8 desc[UR36][R2.64+0x140], R13 ;  /* 0x0001400d0200d986 */ /* 0x0003e2000c101124 */
[----:B------:R-:W-:Y:S05]  /*b6a0*/  @P4 BRA `(.L_x_353) ;  /* 0x00000000000c4947 */ /* 0x000fea0003800000 */
[----:B------:R-:W1:Y:S02]  /*b6b0*/  LDG.E.U8 R16, desc[UR36][R10.64+0x141] ;  /* 0x000141240a107981 */ /* 0x000e64000c1e1100 */
[----:B-1----:R-:W-:-:S05]  /*b6c0*/  PRMT R13, R16, 0x8880, RZ ;  /* 0x00008880100d7816 */ /* 0x002fca00000000ff */
[----:B------:R-:W-:-:S07]  /*b6d0*/  IMAD R6, R13, R18, RZ ;  /* 0x000000120d067224 */ /* 0x000fce00078e02ff */
.L_x_353:
[----:B------:R-:W-:Y:S05]  /*b6e0*/  BSYNC B1 ;  /* 0x0000000000017941 */ /* 0x000fea0003800000 */
.L_x_352:
        /* <DEDUP_REMOVED lines=13> */
.L_x_355:
[----:B------:R-:W-:Y:S05]  /*b7c0*/  BSYNC B1 ;  /* 0x0000000000017941 */ /* 0x000fea0003800000 */
.L_x_354:
[----:B-1----:R-:W-:Y:S01]  /*b7d0*/  @!P3 IMAD R13, R58, R17, R6 ;  /* 0x000000113a0db224 */ /* 0x002fe200078e0206 */
[----:B------:R-:W-:Y:S04]  /*b7e0*/  BSSY B1, `(.L_x_356) ;  /* 0x0000006000017945 */ /* 0x000fe80003800000 */
[----:B------:R1:W-:Y:S01]  /*b7f0*/  @!P3 STG.E.U8 desc[UR36][R4.64+0x140], R13 ;  /* 0x0001400d0400b986 */ /* 0x0003e2000c101124 */
[----:B------:R-:W-:Y:S05]  /*b800*/  @P2 BRA `(.L_x_357) ;  /* 0x00000000000c2947 */ /* 0x000fea0003800000 */
[----:B------:R-:W1:Y:S02]  /*b810*/  LDG.E.U8 R16, desc[UR36][R8.64+0x141] ;  /* 0x0001412408107981 */ /* 0x000e64000c1e1100 */
[----:B-1----:R-:W-:-:S05]  /*b820*/  PRMT R13, R16, 0x8880, RZ ;  /* 0x00008880100d7816 */ /* 0x002fca00000000ff */
[----:B------:R-:W-:-:S07]  /*b830*/  IMAD R6, R13, R18, RZ ;  /* 0x000000120d067224 */ /* 0x000fce00078e02ff */
.L_x_357:
[----:B------:R-:W-:Y:S05]  /*b840*/  BSYNC B1 ;  /* 0x0000000000017941 */ /* 0x000fea0003800000 */
.L_x_356:
[----:B------:R-:W-:Y:S01]  /*b850*/  @!P2 IMAD R59, R59, R17, R6 ;  /* 0x000000113b3ba224 */ /* 0x000fe200078e0206 */
[----:B------:R-:W-:Y:S04]  /*b860*/  BSSY B1, `(.L_x_358) ;  /* 0x0000006000017945 */ /* 0x000fe80003800000 */
[----:B------:R0:W-:Y:S01]  /*b870*/  @!P2 STG.E.U8 desc[UR36][R4.64+0x141], R59 ;  /* 0x0001413b0400a986 */ /* 0x0001e2000c101124 */
[----:B------:R-:W-:Y:S05]  /*b880*/  @P5 BRA `(.L_x_359) ;  /* 0x00000000000c5947 */ /* 0x000fea0003800000 */
[----:B------:R-:W1:Y:S02]  /*b890*/  LDG.E.U8 R16, desc[UR36][R10.64+0x148] ;  /* 0x000148240a107981 */ /* 0x000e64000c1e1100 */
[----:B-1----:R-:W-:-:S05]  /*b8a0*/  PRMT R13, R16, 0x8880, RZ ;  /* 0x00008880100d7816 */ /* 0x002fca00000000ff */
[----:B------:R-:W-:-:S07]  /*b8b0*/  IMAD R6, R13, R18, RZ ;  /* 0x000000120d067224 */ /* 0x000fce00078e02ff */
.L_x_359:
[----:B------:R-:W-:Y:S05]  /*b8c0*/  BSYNC B1 ;  /* 0x0000000000017941 */ /* 0x000fea0003800000 */
.L_x_358:
[----:B-1----:R-:W-:Y:S01]  /*b8d0*/  @!P5 IMAD R13, R60, R17, R6 ;  /* 0x000000113c0dd224 */ /* 0x002fe200078e0206 */
[----:B------:R-:W-:Y:S04]  /*b8e0*/  BSSY B1, `(.L_x_360) ;  /* 0x0000006000017945 */ /* 0x000fe80003800000 */
[----:B------:R1:W-:Y:S01]  /*b8f0*/  @!P5 STG.E.U8 desc[UR36][R2.64+0x148], R13 ;  /* 0x0001480d0200d986 */ /* 0x0003e2000c101124 */
[----:B------:R-:W-:Y:S05]  /*b900*/  @P4 BRA `(.L_x_361) ;  /* 0x00000000000c4947 */ /* 0x000fea0003800000 */
[----:B------:R-:W1:Y:S02]  /*b910*/  LDG.E.U8 R16, desc[UR36][R10.64+0x149] ;  /* 0x000149240a107981 */ /* 0x000e64000c1e1100 */
[----:B-1----:R-:W-:-:S05]  /*b920*/  PRMT R13, R16, 0x8880, RZ ;  /* 0x00008880100d7816 */ /* 0x002fca00000000ff */
[----:B------:R-:W-:-:S07]  /*b930*/  IMAD R6, R13, R18, RZ ;  /* 0x000000120d067224 */ /* 0x000fce00078e02ff */
.L_x_361:
[----:B------:R-:W-:Y:S05]  /*b940*/  BSYNC B1 ;  /* 0x0000000000017941 */ /* 0x000fea0003800000 */
.L_x_360:
        /* <DEDUP_REMOVED lines=13> */
.L_x_363:
[----:B------:R-:W-:Y:S05]  /*ba20*/  BSYNC B1 ;  /* 0x0000000000017941 */ /* 0x000fea0003800000 */
.L_x_362:
[----:B-1----:R-:W-:Y:S01]  /*ba30*/  @!P1 IMAD R13, R62, R17, R6 ;  /* 0x000000113e0d9224 */ /* 0x002fe200078e0206 */
[----:B------:R-:W-:Y:S04]  /*ba40*/  BSSY B1, `(.L_x_364) ;  /* 0x0000006000017945 */ /* 0x000fe80003800000 */
[----:B------:R1:W-:Y:S01]  /*ba50*/  @!P1 STG.E.U8 desc[UR36][R4.64+0x148], R13 ;  /* 0x0001480d04009986 */ /* 0x0003e2000c101124 */
[----:B------:R-:W-:Y:S05]  /*ba60*/  @P0 BRA `(.L_x_365) ;  /* 0x00000000000c0947 */ /* 0x000fea0003800000 */
[----:B------:R-:W1:Y:S02]  /*ba70*/  LDG.E.U8 R16, desc[UR36][R8.64+0x149] ;  /* 0x0001492408107981 */ /* 0x000e64000c1e1100 */
[----:B-1----:R-:W-:-:S05]  /*ba80*/  PRMT R13, R16, 0x8880, RZ ;  /* 0x00008880100d7816 */ /* 0x002fca00000000ff */
[----:B------:R-:W-:-:S07]  /*ba90*/  IMAD R6, R13, R18, RZ ;  /* 0x000000120d067224 */ /* 0x000fce00078e02ff */
.L_x_365:
[----:B------:R-:W-:Y:S05]  /*baa0*/  BSYNC B1 ;  /* 0x0000000000017941 */ /* 0x000fea0003800000 */
.L_x_364:
[----:B------:R-:W-:Y:S01]  /*bab0*/  @!P0 IMAD R63, R63, R17, R6 ;  /* 0x000000113f3f8224 */ /* 0x000fe200078e0206 */
[----:B------:R-:W-:Y:S04]  /*bac0*/  BSSY B1, `(.L_x_366) ;  /* 0x0000006000017945 */ /* 0x000fe80003800000 */
[----:B------:R0:W-:Y:S01]  /*bad0*/  @!P0 STG.E.U8 desc[UR36][R4.64+0x149], R63 ;  /* 0x0001493f04008986 */ /* 0x0001e2000c101124 */
[----:B------:R-:W-:Y:S05]  /*bae0*/  @P5 BRA `(.L_x_367) ;  /* 0x00000000000c5947 */ /* 0x000fea0003800000 */
[----:B------:R-:W1:Y:S02]  /*baf0*/  LDG.E.U8 R16, desc[UR36][R10.64+0x150] ;  /* 0x000150240a107981 */ /* 0x000e64000c1e1100 */
[----:B-1----:R-:W-:-:S05]  /*bb00*/  PRMT R13, R16, 0x8880, RZ ;  /* 0x00008880100d7816 */ /* 0x002fca00000000ff */
[----:B------:R-:W-:-:S07]  /*bb10*/  IMAD R6, R13, R18, RZ ;  /* 0x000000120d067224 */ /* 0x000fce00078e02ff */
.L_x_367:
[----:B------:R-:W-:Y:S05]  /*bb20*/  BSYNC B1 ;  /* 0x0000000000017941 */ /* 0x000fea0003800000 */
.L_x_366:
[----:B-1----:R-:W-:Y:S01]  /*bb30*/  @!P5 IMAD R13, R64, R17, R6 ;  /* 0x00000011400dd224 */ /* 0x002fe200078e0206 */
[----:B------:R-:W-:Y:S04]  /*bb40*/  BSSY B1, `(.L_x_368) ;  /* 0x0000006000017945 */ /* 0x000fe80003800000 */
[----:B------:R1:W-:Y:S01]  /*bb50*/  @!P5 STG.E.U8 desc[UR36][R2.64+0x150], R13 ;  /* 0x0001500d0200d986 */ /* 0x0003e2000c101124 */
[----:B------:R-:W-:Y:S05]  /*bb60*/  @P4 BRA `(.L_x_369) ;  /* 0x00000000000c4947 */ /* 0x000fea0003800000 */
[----:B------:R-:W1:Y:S02]  /*bb70*/  LDG.E.U8 R16, desc[UR36][R10.64+0x151] ;  /* 0x000151240a107981 */ /* 0x000e64000c1e1100 */
[----:B-1----:R-:W-:-:S05]  /*bb80*/  PRMT R13, R16, 0x8880, RZ ;  /* 0x00008880100d7816 */ /* 0x002fca00000000ff */
[----:B------:R-:W-:-:S07]  /*bb90*/  IMAD R6, R13, R18, RZ ;  /* 0x000000120d067224 */ /* 0x000fce00078e02ff */
.L_x_369:
[----:B------:R-:W-:Y:S05]  /*bba0*/  BSYNC B1 ;  /* 0x0000000000017941 */ /* 0x000fea0003800000 */
.L_x_368:
        /* <DEDUP_REMOVED lines=13> */
.L_x_371:
[----:B------:R-:W-:Y:S05]  /*bc80*/  BSYNC B1 ;  /* 0x0000000000017941 */ /* 0x000fea0003800000 */
.L_x_370:
[----:B-1----:R-:W-:Y:S01]  /*bc90*/  @!P3 IMAD R13, R66, R17, R6 ;  /* 0x00000011420db224 */ /* 0x002fe200078e0206 */
[----:B------:R-:W-:Y:S04]  /*bca0*/  BSSY B1, `(.L_x_372) ;  /* 0x0000006000017945 */ /* 0x000fe80003800000 */
[----:B------:R1:W-:Y:S01]  /*bcb0*/  @!P3 STG.E.U8 desc[UR36][R4.64+0x150], R13 ;  /* 0x0001500d0400b986 */ /* 0x0003e2000c101124 */
[----:B------:R-:W-:Y:S05]  /*bcc0*/  @P2 BRA `(.L_x_373) ;  /* 0x00000000000c2947 */ /* 0x000fea0003800000 */
[----:B------:R-:W1:Y:S02]  /*bcd0*/  LDG.E.U8 R16, desc[UR36][R8.64+0x151] ;  /* 0x0001512408107981 */ /* 0x000e64000c1e1100 */
[----:B-1----:R-:W-:-:S05]  /*bce0*/  PRMT R13, R16, 0x8880, RZ ;  /* 0x00008880100d7816 */ /* 0x002fca00000000ff */
[----:B------:R-:W-:-:S07]  /*bcf0*/  IMAD R6, R13, R18, RZ ;  /* 0x000000120d067224 */ /* 0x000fce00078e02ff */
.L_x_373:
[----:B------:R-:W-:Y:S05]  /*bd00*/  BSYNC B1 ;  /* 0x0000000000017941 */ /* 0x000fea0003800000 */
.L_x_372:
[----:B------:R-:W-:Y:S01]  /*bd10*/  @!P2 IMAD R67, R67, R17, R6 ;  /* 0x000000114343a224 */ /* 0x000fe200078e0206 */
[----:B------:R-:W-:Y:S04]  /*bd20*/  BSSY B1, `(.L_x_374) ;  /* 0x0000006000017945 */ /* 0x000fe80003800000 */
[----:B------:R0:W-:Y:S01]  /*bd30*/  @!P2 STG.E.U8 desc[UR36][R4.64+0x151], R67 ;  /* 0x000151430400a986 */ /* 0x0001e2000c101124 */
[----:B------:R-:W-:Y:S05]  /*bd40*/  @P5 BRA `(.L_x_375) ;  /* 0x00000000000c5947 */ /* 0x000fea0003800000 */
[----:B------:R-:W1:Y:S02]  /*bd50*/  LDG.E.U8 R16, desc[UR36][R10.64+0x158] ;  /* 0x000158240a107981 */ /* 0x000e64000c1e1100 */
[----:B-1----:R-:W-:-:S05]  /*bd60*/  PRMT R13, R16, 0x8880, RZ ;  /* 0x00008880100d7816 */ /* 0x002fca00000000ff */
[----:B------:R-:W-:-:S07]  /*bd70*/  IMAD R6, R13, R18, RZ ;  /* 0x000000120d067224 */ /* 0x000fce00078e02ff */
.L_x_375:
[----:B------:R-:W-:Y:S05]  /*bd80*/  BSYNC B1 ;  /* 0x0000000000017941 */ /* 0x000fea0003800000 */
.L_x_374:
[----:B-1----:R-:W-:Y:S01]  /*bd90*/  @!P5 IMAD R13, R68, R17, R6 ;  /* 0x00000011440dd224 */ /* 0x002fe200078e0206 */
[----:B------:R-:W-:Y:S04]  /*bda0*/  BSSY B1, `(.L_x_376) ;  /* 0x0000006000017945 */ /* 0x000fe80003800000 */
[----:B------:R1:W-:Y:S01]  /*bdb0*/  @!P5 STG.E.U8 desc[UR36][R2.64+0x158], R13 ;  /* 0x0001580d0200d986 */ /* 0x0003e2000c101124 */
[----:B------:R-:W-:Y:S05]  /*bdc0*/  @P4 BRA `(.L_x_377) ;  /* 0x00000000000c4947 */ /* 0x000fea0003800000 */
[----:B------:R-:W1:Y:S02]  /*bdd0*/  LDG.E.U8 R16, desc[UR36][R10.64+0x159] ;  /* 0x000159240a107981 */ /* 0x000e64000c1e1100 */
[----:B-1----:R-:W-:-:S05]  /*bde0*/  PRMT R13, R16, 0x8880, RZ ;  /* 0x00008880100d7816 */ /* 0x002fca00000000ff */
[----:B------:R-:W-:-:S07]  /*bdf0*/  IMAD R6, R13, R18, RZ ;  /* 0x000000120d067224 */ /* 0x000fce00078e02ff */
.L_x_377:
[----:B------:R-:W-:Y:S05]  /*be00*/  BSYNC B1 ;  /* 0x0000000000017941 */ /* 0x000fea0003800000 */
.L_x_376:
        /* <DEDUP_REMOVED lines=13> */
.L_x_379:
[----:B------:R-:W-:Y:S05]  /*bee0*/  BSYNC B1 ;  /* 0x0000000000017941 */ /* 0x000fea0003800000 */
.L_x_378:
[----:B-1----:R-:W-:Y:S01]  /*bef0*/  @!P1 IMAD R13, R70, R17, R6 ;  /* 0x00000011460d9224 */ /* 0x002fe200078e0206 */
[----:B------:R-:W-:Y:S04]  /*bf00*/  BSSY B1, `(.L_x_380) ;  /* 0x0000006000017945 */ /* 0x000fe80003800000 */
[----:B------:R1:W-:Y:S01]  /*bf10*/  @!P1 STG.E.U8 desc[UR36][R4.64+0x158], R13 ;  /* 0x0001580d04009986 */ /* 0x0003e2000c101124 */
[----:B------:R-:W-:Y:S05]  /*bf20*/  @P0 BRA `(.L_x_381) ;  /* 0x00000000000c0947 */ /* 0x000fea0003800000 */
[----:B------:R-:W1:Y:S02]  /*bf30*/  LDG.E.U8 R16, desc[UR36][R8.64+0x159] ;  /* 0x0001592408107981 */ /* 0x000e64000c1e1100 */
[----:B-1----:R-:W-:-:S05]  /*bf40*/  PRMT R13, R16, 0x8880, RZ ;  /* 0x00008880100d7816 */ /* 0x002fca00000000ff */
[----:B------:R-:W-:-:S07]  /*bf50*/  IMAD R6, R13, R18, RZ ;  /* 0x000000120d067224 */ /* 0x000fce00078e02ff */
.L_x_381:
[----:B------:R-:W-:Y:S05]  /*bf60*/  BSYNC B1 ;  /* 0x0000000000017941 */ /* 0x000fea0003800000 */
.L_x_380:
[----:B------:R-:W-:Y:S01]  /*bf70*/  @!P0 IMAD R71, R71, R17, R6 ;  /* 0x0000001147478224 */ /* 0x000fe200078e0206 */
[----:B------:R-:W-:Y:S04]  /*bf80*/  BSSY B1, `(.L_x_382) ;  /* 0x0000006000017945 */ /* 0x000fe80003800000 */
[----:B------:R0:W-:Y:S01]  /*bf90*/  @!P0 STG.E.U8 desc[UR36][R4.64+0x159], R71 ;  /* 0x0001594704008986 */ /* 0x0001e2000c101124 */
[----:B------:R-:W-:Y:S05]  /*bfa0*/  @P5 BRA `(.L_x_383) ;  /* 0x00000000000c5947 */ /* 0x000fea0003800000 */
[----:B------:R-:W1:Y:S02]  /*bfb0*/  LDG.E.U8 R16, desc[UR36][R10.64+0x160] ;  /* 0x000160240a107981 */ /* 0x000e64000c1e1100 */
[----:B-1----:R-:W-:-:S05]  /*bfc0*/  PRMT R13, R16, 0x8880, RZ ;  /* 0x00008880100d7816 */ /* 0x002fca00000000ff */
[----:B------:R-:W-:-:S07]  /*bfd0*/  IMAD R6, R13, R18, RZ ;  /* 0x000000120d067224 */ /* 0x000fce00078e02ff */
.L_x_383:
[----:B------:R-:W-:Y:S05]  /*bfe0*/  BSYNC B1 ;  /* 0x0000000000017941 */ /* 0x000fea0003800000 */
.L_x_382:
[----:B-1----:R-:W-:Y:S01]  /*bff0*/  @!P5 IMAD R13, R72, R17, R6 ;  /* 0x00000011480dd224 */ /* 0x002fe200078e0206 */
[----:B------:R-:W-:Y:S04]  /*c000*/  BSSY B1, `(.L_x_384) ;  /* 0x0000006000017945 */ /* 0x000fe80003800000 */
[----:B------:R1:W-:Y:S01]  /*c010*/  @!P5 STG.E.U8 desc[UR36][R2.64+0x160], R13 ;  /* 0x0001600d0200d986 */ /* 0x0003e2000c101124 */
[----:B------:R-:W-:Y:S05]  /*c020*/  @P4 BRA `(.L_x_385) ;  /* 0x00000000000c4947 */ /* 0x000fea0003800000 */
[----:B------:R-:W1:Y:S02]  /*c030*/  LDG.E.U8 R16, desc[UR36][R10.64+0x161] ;  /* 0x000161240a107981 */ /* 0x000e64000c1e1100 */
[----:B-1----:R-:W-:-:S05]  /*c040*/  PRMT R13, R16, 0x8880, RZ ;  /* 0x00008880100d7816 */ /* 0x002fca00000000ff */
[----:B------:R-:W-:-:S07]  /*c050*/  IMAD R6, R13, R18, RZ ;  /* 0x000000120d067224 */ /* 0x000fce00078e02ff */
.L_x_385:
[----:B------:R-:W-:Y:S05]  /*c060*/  BSYNC B1 ;  /* 0x0000000000017941 */ /* 0x000fea0003800000 */
.L_x_384:
        /* <DEDUP_REMOVED lines=13> */
.L_x_387:
[----:B------:R-:W-:Y:S05]  /*c140*/  BSYNC B1 ;  /* 0x0000000000017941 */ /* 0x000fea0003800000 */
.L_x_386:
[----:B-1----:R-:W-:Y:S01]  /*c150*/  @!P3 IMAD R13, R74, R17, R6 ;  /* 0x000000114a0db224 */ /* 0x002fe200078e0206 */
[----:B------:R-:W-:Y:S04]  /*c160*/  BSSY B1, `(.L_x_388) ;  /* 0x0000006000017945 */ /* 0x000fe80003800000 */
[----:B------:R1:W-:Y:S01]  /*c170*/  @!P3 STG.E.U8 desc[UR36][R4.64+0x160], R13 ;  /* 0x0001600d0400b986 */ /* 0x0003e2000c101124 */
[----:B------:R-:W-:Y:S05]  /*c180*/  @P2 BRA `(.L_x_389) ;  /* 0x00000000000c2947 */ /* 0x000fea0003800000 */
[----:B------:R-:W1:Y:S02]  /*c190*/  LDG.E.U8 R16, desc[UR36][R8.64+0x161] ;  /* 0x0001612408107981 */ /* 0x000e64000c1e1100 */
[----:B-1----:R-:W-:-:S05]  /*c1a0*/  PRMT R13, R16, 0x8880, RZ ;  /* 0x00008880100d7816 */ /* 0x002fca00000000ff */
[----:B------:R-:W-:-:S07]  /*c1b0*/  IMAD R6, R13, R18, RZ ;  /* 0x000000120d067224 */ /* 0x000fce00078e02ff */
.L_x_389:
[----:B------:R-:W-:Y:S05]  /*c1c0*/  BSYNC B1 ;  /* 0x0000000000017941 */ /* 0x000fea0003800000 */
.L_x_388:
[----:B------:R-:W-:Y:S01]  /*c1d0*/  @!P2 IMAD R75, R75, R17, R6 ;  /* 0x000000114b4ba224 */ /* 0x000fe200078e0206 */
[----:B------:R-:W-:Y:S04]  /*c1e0*/  BSSY B1, `(.L_x_390) ;  /* 0x0000006000017945 */ /* 0x000fe80003800000 */
[----:B------:R0:W-:Y:S01]  /*c1f0*/  @!P2 STG.E.U8 desc[UR36][R4.64+0x161], R75 ;  /* 0x0001614b0400a986 */ /* 0x0001e2000c101124 */
[----:B------:R-:W-:Y:S05]  /*c200*/  @P5 BRA `(.L_x_391) ;  /* 0x00000000000c5947 */ /* 0x000fea0003800000 */
[----:B------:R-:W1:Y:S02]  /*c210*/  LDG.E.U8 R16, desc[UR36][R10.64+0x168] ;  /* 0x000168240a107981 */ /* 0x000e64000c1e1100 */
[----:B-1----:R-:W-:-:S05]  /*c220*/  PRMT R13, R16, 0x8880, RZ ;  /* 0x00008880100d7816 */ /* 0x002fca00000000ff */
[----:B------:R-:W-:-:S07]  /*c230*/  IMAD R6, R13, R18, RZ ;  /* 0x000000120d067224 */ /* 0x000fce00078e02ff */
.L_x_391:
[----:B------:R-:W-:Y:S05]  /*c240*/  BSYNC B1 ;  /* 0x0000000000017941 */ /* 0x000fea0003800000 */
.L_x_390:
[----:B-1----:R-:W-:Y:S01]  /*c250*/  @!P5 IMAD R13, R76, R17, R6 ;  /* 0x000000114c0dd224 */ /* 0x002fe200078e0206 */
[----:B------:R-:W-:Y:S04]  /*c260*/  BSSY B1, `(.L_x_392) ;  /* 0x0000006000017945 */ /* 0x000fe80003800000 */
[----:B------:R1:W-:Y:S01]  /*c270*/  @!P5 STG.E.U8 desc[UR36][R2.64+0x168], R13 ;  /* 0x0001680d0200d986 */ /* 0x0003e2000c101124 */
[----:B------:R-:W-:Y:S05]  /*c280*/  @P4 BRA `(.L_x_393) ;  /* 0x00000000000c4947 */ /* 0x000fea0003800000 */
[----:B------:R-:W1:Y:S02]  /*c290*/  LDG.E.U8 R16, desc[UR36][R10.64+0x169] ;  /* 0x000169240a107981 */ /* 0x000e64000c1e1100 */
[----:B-1----:R-:W-:-:S05]  /*c2a0*/  PRMT R13, R16, 0x8880, RZ ;  /* 0x00008880100d7816 */ /* 0x002fca00000000ff */
[----:B------:R-:W-:-:S07]  /*c2b0*/  IMAD R6, R13, R18, RZ ;  /* 0x000000120d067224 */ /* 0x000fce00078e02ff */
.L_x_393:
[----:B------:R-:W-:Y:S05]  /*c2c0*/  BSYNC B1 ;  /* 0x0000000000017941 */ /* 0x000fea0003800000 */
.L_x_392:
        /* <DEDUP_REMOVED lines=13> */
.L_x_395:
[----:B------:R-:W-:Y:S05]  /*c3a0*/  BSYNC B1 ;  /* 0x0000000000017941 */ /* 0x000fea0003800000 */
.L_x_394:
[----:B-1----:R-:W-:Y:S01]  /*c3b0*/  @!P1 IMAD R13, R78, R17, R6 ;  /* 0x000000114e0d9224 */ /* 0x002fe200078e0206 */
[----:B------:R-:W-:Y:S04]  /*c3c0*/  BSSY B1, `(.L_x_396) ;  /* 0x0000006000017945 */ /* 0x000fe80003800000 */
[----:B------:R1:W-:Y:S01]  /*c3d0*/  @!P1 STG.E.U8 desc[UR36][R4.64+0x168], R13 ;  /* 0x0001680d04009986 */ /* 0x0003e2000c101124 */
[----:B------:R-:W-:Y:S05]  /*c3e0*/  @P0 BRA `(.L_x_397) ;  /* 0x00000000000c0947 */ /* 0x000fea0003800000 */
[----:B------:R-:W1:Y:S02]  /*c3f0*/  LDG.E.U8 R16, desc[UR36][R8.64+0x169] ;  /* 0x0001692408107981 */ /* 0x000e64000c1e1100 */
[----:B-1----:R-:W-:-:S05]  /*c400*/  PRMT R13, R16, 0x8880, RZ ;  /* 0x00008880100d7816 */ /* 0x002fca00000000ff */
[----:B------:R-:W-:-:S07]  /*c410*/  IMAD R6, R13, R18, RZ ;  /* 0x000000120d067224 */ /* 0x000fce00078e02ff */
.L_x_397:
[----:B------:R-:W-:Y:S05]  /*c420*/  BSYNC B1 ;  /* 0x0000000000017941 */ /* 0x000fea0003800000 */
.L_x_396:
[----:B------:R-:W-:Y:S01]  /*c430*/  @!P0 IMAD R79, R79, R17, R6 ;  /* 0x000000114f4f8224 */ /* 0x000fe200078e0206 */
[----:B------:R-:W-:Y:S04]  /*c440*/  BSSY B1, `(.L_x_398) ;  /* 0x0000006000017945 */ /* 0x000fe80003800000 */
[----:B------:R0:W-:Y:S01]  /*c450*/  @!P0 STG.E.U8 desc[UR36][R4.64+0x169], R79 ;  /* 0x0001694f04008986 */ /* 0x0001e2000c101124 */
[----:B------:R-:W-:Y:S05]  /*c460*/  @P5 BRA `(.L_x_399) ;  /* 0x00000000000c5947 */ /* 0x000fea0003800000 */
[----:B------:R-:W1:Y:S02]  /*c470*/  LDG.E.U8 R16, desc[UR36][R10.64+0x170] ;  /* 0x000170240a107981 */ /* 0x000e64000c1e1100 */
[----:B-1----:R-:W-:-:S05]  /*c480*/  PRMT R13, R16, 0x8880, RZ ;  /* 0x00008880100d7816 */ /* 0x002fca00000000ff */
[----:B------:R-:W-:-:S07]  /*c490*/  IMAD R6, R13, R18, RZ ;  /* 0x000000120d067224 */ /* 0x000fce00078e02ff */
.L_x_399:
[----:B------:R-:W-:Y:S05]  /*c4a0*/  BSYNC B1 ;  /* 0x0000000000017941 */ /* 0x000fea0003800000 */
.L_x_398:
[----:B-1----:R-:W-:Y:S01]  /*c4b0*/  @!P5 IMAD R13, R80, R17, R6 ;  /* 0x00000011500dd224 */ /* 0x002fe200078e0206 */
[----:B------:R-:W-:Y:S04]  /*c4c0*/  BSSY B1, `(.L_x_400) ;  /* 0x0000006000017945 */ /* 0x000fe80003800000 */
[----:B------:R1:W-:Y:S01]  /*c4d0*/  @!P5 STG.E.U8 desc[UR36][R2.64+0x170], R13 ;  /* 0x0001700d0200d986 */ /* 0x0003e2000c101124 */
[----:B------:R-:W-:Y:S05]  /*c4e0*/  @P4 BRA `(.L_x_401) ;  /* 0x00000000000c4947 */ /* 0x000fea0003800000 */
[----:B------:R-:W1:Y:S02]  /*c4f0*/  LDG.E.U8 R16, desc[UR36][R10.64+0x171] ;  /* 0x000171240a107981 */ /* 0x000e64000c1e1100 */
[----:B-1----:R-:W-:-:S05]  /*c500*/  PRMT R13, R16, 0x8880, RZ ;  /* 0x00008880100d7816 */ /* 0x002fca00000000ff */
[----:B------:R-:W-:-:S07]  /*c510*/  IMAD R6, R13, R18, RZ ;  /* 0x000000120d067224 */ /* 0x000fce00078e02ff */
.L_x_401:
[----:B------:R-:W-:Y:S05]  /*c520*/  BSYNC B1 ;  /* 0x0000000000017941 */ /* 0x000fea0003800000 */
.L_x_400:
        /* <DEDUP_REMOVED lines=13> */
.L_x_403:
[----:B------:R-:W-:Y:S05]  /*c600*/  BSYNC B1 ;  /* 0x0000000000017941 */ /* 0x000fea0003800000 */
.L_x_402:
[----:B-1----:R-:W-:Y:S01]  /*c610*/  @!P3 IMAD R13, R82, R17, R6 ;  /* 0x00000011520db224 */ /* 0x002fe200078e0206 */
[----:B------:R-:W-:Y:S04]  /*c620*/  BSSY B1, `(.L_x_404) ;  /* 0x0000006000017945 */ /* 0x000fe80003800000 */
[----:B------:R1:W-:Y:S01]  /*c630*/  @!P3 STG.E.U8 desc[UR36][R4.64+0x170], R13 ;  /* 0x0001700d0400b986 */ /* 0x0003e2000c101124 */
[----:B------:R-:W-:Y:S05]  /*c640*/  @P2 BRA `(.L_x_405) ;  /* 0x00000000000c2947 */ /* 0x000fea0003800000 */
[----:B------:R-:W1:Y:S02]  /*c650*/  LDG.E.U8 R16, desc[UR36][R8.64+0x171] ;  /* 0x0001712408107981 */ /* 0x000e64000c1e1100 */
[----:B-1----:R-:W-:-:S05]  /*c660*/  PRMT R13, R16, 0x8880, RZ ;  /* 0x00008880100d7816 */ /* 0x002fca00000000ff */
[----:B------:R-:W-:-:S07]  /*c670*/  IMAD R6, R13, R18, RZ ;  /* 0x000000120d067224 */ /* 0x000fce00078e02ff */
.L_x_405:
[----:B------:R-:W-:Y:S05]  /*c680*/  BSYNC B1 ;  /* 0x0000000000017941 */ /* 0x000fea0003800000 */
.L_x_404:
[----:B------:R-:W-:Y:S01]  /*c690*/  @!P2 IMAD R83, R83, R17, R6 ;  /* 0x000000115353a224 */ /* 0x000fe200078e0206 */
[----:B------:R-:W-:Y:S04]  /*c6a0*/  BSSY B1, `(.L_x_406) ;  /* 0x0000006000017945 */ /* 0x000fe80003800000 */
[----:B------:R0:W-:Y:S01]  /*c6b0*/  @!P2 STG.E.U8 desc[UR36][R4.64+0x171], R83 ;  /* 0x000171530400a986 */ /* 0x0001e2000c101124 */
[----:B------:R-:W-:Y:S05]  /*c6c0*/  @P5 BRA `(.L_x_407) ;  /* 0x00000000000c5947 */ /* 0x000fea0003800000 */
[----:B------:R-:W1:Y:S02]  /*c6d0*/  LDG.E.U8 R16, desc[UR36][R10.64+0x178] ;  /* 0x000178240a107981 */ /* 0x000e64000c1e1100 */
[----:B-1----:R-:W-:-:S05]  /*c6e0*/  PRMT R13, R16, 0x8880, RZ ;  /* 0x00008880100d7816 */ /* 0x002fca00000000ff */
[----:B------:R-:W-:-:S07]  /*c6f0*/  IMAD R6, R13, R18, RZ ;  /* 0x000000120d067224 */ /* 0x000fce00078e02ff */
.L_x_407:
[----:B------:R-:W-:Y:S05]  /*c700*/  BSYNC B1 ;  /* 0x0000000000017941 */ /* 0x000fea0003800000 */
.L_x_406:
[----:B-1----:R-:W-:Y:S01]  /*c710*/  @!P5 IMAD R13, R84, R17, R6 ;  /* 0x00000011540dd224 */ /* 0x002fe200078e0206 */
[----:B------:R-:W-:Y:S04]  /*c720*/  BSSY B1, `(.L_x_408) ;  /* 0x0000006000017945 */ /* 0x000fe80003800000 */
[----:B------:R1:W-:Y:S01]  /*c730*/  @!P5 STG.E.U8 desc[UR36][R2.64+0x178], R13 ;  /* 0x0001780d0200d986 */ /* 0x0003e2000c101124 */
[----:B------:R-:W-:Y:S05]  /*c740*/  @P4 BRA `(.L_x_409) ;  /* 0x00000000000c4947 */ /* 0x000fea0003800000 */
[----:B------:R-:W1:Y:S02]  /*c750*/  LDG.E.U8 R16, desc[UR36][R10.64+0x179] ;  /* 0x000179240a107981 */ /* 0x000e64000c1e1100 */
[----:B-1----:R-:W-:-:S05]  /*c760*/  PRMT R13, R16, 0x8880, RZ ;  /* 0x00008880100d7816 */ /* 0x002fca00000000ff */
[----:B------:R-:W-:-:S07]  /*c770*/  IMAD R6, R13, R18, RZ ;  /* 0x000000120d067224 */ /* 0x000fce00078e02ff */
.L_x_409:
[----:B------:R-:W-:Y:S05]  /*c780*/  BSYNC B1 ;  /* 0x0000000000017941 */ /* 0x000fea0003800000 */
.L_x_408:
        /* <DEDUP_REMOVED lines=13> */
.L_x_411:
[----:B------:R-:W-:Y:S05]  /*c860*/  BSYNC B1 ;  /* 0x0000000000017941 */ /* 0x000fea0003800000 */
.L_x_410:
[----:B-1----:R-:W-:Y:S01]  /*c870*/  @!P1 IMAD R13, R86, R17, R6 ;  /* 0x00000011560d9224 */ /* 0x002fe200078e0206 */
[----:B------:R-:W-:Y:S04]  /*c880*/  BSSY B1, `(.L_x_412) ;  /* 0x0000006000017945 */ /* 0x000fe80003800000 */
[----:B------:R1:W-:Y:S01]  /*c890*/  @!P1 STG.E.U8 desc[UR36][R4.64+0x178], R13 ;  /* 0x0001780d04009986 */ /* 0x0003e2000c101124 */
[----:B------:R-:W-:Y:S05]  /*c8a0*/  @P0 BRA `(.L_x_413) ;  /* 0x00000000000c0947 */ /* 0x000fea0003800000 */
[----:B------:R-:W1:Y:S02]  /*c8b0*/  LDG.E.U8 R16, desc[UR36][R8.64+0x179] ;  /* 0x0001792408107981 */ /* 0x000e64000c1e1100 */
[----:B-1----:R-:W-:-:S05]  /*c8c0*/  PRMT R13, R16, 0x8880, RZ ;  /* 0x00008880100d7816 */ /* 0x002fca00000000ff */
[----:B------:R-:W-:-:S07]  /*c8d0*/  IMAD R6, R13, R18, RZ ;  /* 0x000000120d067224 */ /* 0x000fce00078e02ff */
.L_x_413:
[----:B------:R-:W-:Y:S05]  /*c8e0*/  BSYNC B1 ;  /* 0x0000000000017941 */ /* 0x000fea0003800000 */
.L_x_412:
[----:B------:R-:W-:Y:S01]  /*c8f0*/  @!P0 IMAD R87, R87, R17, R6 ;  /* 0x0000001157578224 */ /* 0x000fe200078e0206 */
[----:B------:R-:W-:Y:S04]  /*c900*/  BSSY B1, `(.L_x_414) ;  /* 0x0000006000017945 */ /* 0x000fe80003800000 */
[----:B------:R0:W-:Y:S01]  /*c910*/  @!P0 STG.E.U8 desc[UR36][R4.64+0x179], R87 ;  /* 0x0001795704008986 */ /* 0x0001e2000c101124 */
[----:B------:R-:W-:Y:S05]  /*c920*/  @P5 BRA `(.L_x_415) ;  /* 0x00000000000c5947 */ /* 0x000fea0003800000 */
[----:B------:R-:W1:Y:S02]  /*c930*/  LDG.E.U8 R16, desc[UR36][R10.64+0x180] ;  /* 0x000180240a107981 */ /* 0x000e64000c1e1100 */
[----:B-1----:R-:W-:-:S05]  /*c940*/  PRMT R13, R16, 0x8880, RZ ;  /* 0x00008880100d7816 */ /* 0x002fca00000000ff */
[----:B------:R-:W-:-:S07]  /*c950*/  IMAD R6, R13, R18, RZ ;  /* 0x000000120d067224 */ /* 0x000fce00078e02ff */
.L_x_415:
[----:B------:R-:W-:Y:S05]  /*c960*/  BSYNC B1 ;  /* 0x0000000000017941 */ /* 0x000fea0003800000 */
.L_x_414:
[----:B-1----:R-:W-:Y:S01]  /*c970*/  @!P5 IMAD R13, R88, R17, R6 ;  /* 0x00000011580dd224 */ /* 0x002fe200078e0206 */
[----:B------:R-:W-:Y:S04]  /*c980*/  BSSY B1, `(.L_x_416) ;  /* 0x0000006000017945 */ /* 0x000fe80003800000 */
[----:B------:R1:W-:Y:S01]  /*c990*/  @!P5 STG.E.U8 desc[UR36][R2.64+0x180], R13 ;  /* 0x0001800d0200d986 */ /* 0x0003e2000c101124 */
[----:B------:R-:W-:Y:S05]  /*c9a0*/  @P4 BRA `(.L_x_417) ;  /* 0x00000000000c4947 */ /* 0x000fea0003800000 */
[----:B------:R-:W1:Y:S02]  /*c9b0*/  LDG.E.U8 R16, desc[UR36][R10.64+0x181] ;  /* 0x000181240a107981 */ /* 0x000e64000c1e1100 */
[----:B-1----:R-:W-:-:S05]  /*c9c0*/  PRMT R13, R16, 0x8880, RZ ;  /* 0x00008880100d7816 */ /* 0x002fca00000000ff */
[----:B------:R-:W-:-:S07]  /*c9d0*/  IMAD R6, R13, R18, RZ ;  /* 0x000000120d067224 */ /* 0x000fce00078e02ff */
.L_x_417:
[----:B------:R-:W-:Y:S05]  /*c9e0*/  BSYNC B1 ;  /* 0x0000000000017941 */ /* 0x000fea0003800000 */
.L_x_416:
        /* <DEDUP_REMOVED lines=13> */
.L_x_419:
[----:B------:R-:W-:Y:S05]  /*cac0*/  BSYNC B1 ;  /* 0x0000000000017941 */ /* 0x000fea0003800000 */
.L_x_418:
[----:B-1----:R-:W-:Y:S01]  /*cad0*/  @!P3 IMAD R13, R90, R17, R6 ;  /* 0x000000115a0db224 */ /* 0x002fe200078e0206 */
[----:B------:R-:W-:Y:S04]  /*cae0*/  BSSY B1, `(.L_x_420) ;  /* 0x0000006000017945 */ /* 0x000fe80003800000 */
[----:B------:R1:W-:Y:S01]  /*caf0*/  @!P3 STG.E.U8 desc[UR36][R4.64+0x180], R13 ;  /* 0x0001800d0400b986 */ /* 0x0003e2000c101124 */
[----:B------:R-:W-:Y:S05]  /*cb00*/  @P2 BRA `(.L_x_421) ;  /* 0x00000000000c2947 */ /* 0x000fea0003800000 */
[----:B------:R-:W1:Y:S02]  /*cb10*/  LDG.E.U8 R16, desc[UR36][R8.64+0x181] ;  /* 0x0001812408107981 */ /* 0x000e64000c1e1100 */
[----:B-1----:R-:W-:-:S05]  /*cb20*/  PRMT R13, R16, 0x8880, RZ ;  /* 0x00008880100d7816 */ /* 0x002fca00000000ff */
[----:B------:R-:W-:-:S07]  /*cb30*/  IMAD R6, R13, R18, RZ ;  /* 0x000000120d067224 */ /* 0x000fce00078e02ff */
.L_x_421:
[----:B------:R-:W-:Y:S05]  /*cb40*/  BSYNC B1 ;  /* 0x0000000000017941 */ /* 0x000fea0003800000 */
.L_x_420:
[----:B------:R-:W-:Y:S01]  /*cb50*/  @!P2 IMAD R91, R91, R17, R6 ;  /* 0x000000115b5ba224 */ /* 0x000fe200078e0206 */
[----:B------:R-:W-:Y:S04]  /*cb60*/  BSSY B1, `(.L_x_422) ;  /* 0x0000006000017945 */ /* 0x000fe80003800000 */
[----:B------:R0:W-:Y:S01]  /*cb70*/  @!P2 STG.E.U8 desc[UR36][R4.64+0x181], R91 ;  /* 0x0001815b0400a986 */ /* 0x0001e2000c101124 */
[----:B------:R-:W-:Y:S05]  /*cb80*/  @P5 BRA `(.L_x_423) ;  /* 0x00000000000c5947 */ /* 0x000fea0003800000 */
[----:B------:R-:W1:Y:S02]  /*cb90*/  LDG.E.U8 R16, desc[UR36][R10.64+0x188] ;  /* 0x000188240a107981 */ /* 0x000e64000c1e1100 */
[----:B-1----:R-:W-:-:S05]  /*cba0*/  PRMT R13, R16, 0x8880, RZ ;  /* 0x00008880100d7816 */ /* 0x002fca00000000ff */
[----:B------:R-:W-:-:S07]  /*cbb0*/  IMAD R6, R13, R18, RZ ;  /* 0x000000120d067224 */ /* 0x000fce00078e02ff */
.L_x_423:
[----:B------:R-:W-:Y:S05]  /*cbc0*/  BSYNC B1 ;  /* 0x0000000000017941 */ /* 0x000fea0003800000 */
.L_x_422:
[----:B-1----:R-:W-:Y:S01]  /*cbd0*/  @!P5 IMAD R13, R92, R17, R6 ;  /* 0x000000115c0dd224 */ /* 0x002fe200078e0206 */
[----:B------:R-:W-:Y:S04]  /*cbe0*/  BSSY B1, `(.L_x_424) ;  /* 0x0000006000017945 */ /* 0x000fe80003800000 */
[----:B------:R1:W-:Y:S01]  /*cbf0*/  @!P5 STG.E.U8 desc[UR36][R2.64+0x188], R13 ;  /* 0x0001880d0200d986 */ /* 0x0003e2000c101124 */
[----:B------:R-:W-:Y:S05]  /*cc00*/  @P4 BRA `(.L_x_425) ;  /* 0x00000000000c4947 */ /* 0x000fea0003800000 */
[----:B------:R-:W1:Y:S02]  /*cc10*/  LDG.E.U8 R16, desc[UR36][R10.64+0x189] ;  /* 0x000189240a107981 */ /* 0x000e64000c1e1100 */
[----:B-1----:R-:W-:-:S05]  /*cc20*/  PRMT R13, R16, 0x8880, RZ ;  /* 0x00008880100d7816 */ /* 0x002fca00000000ff */
[----:B------:R-:W-:-:S07]  /*cc30*/  IMAD R6, R13, R18, RZ ;  /* 0x000000120d067224 */ /* 0x000fce00078e02ff */
.L_x_425:
[----:B------:R-:W-:Y:S05]  /*cc40*/  BSYNC B1 ;  /* 0x0000000000017941 */ /* 0x000fea0003800000 */
.L_x_424:
        /* <DEDUP_REMOVED lines=13> */
.L_x_427:
[----:B------:R-:W-:Y:S05]  /*cd20*/  BSYNC B1 ;  /* 0x0000000000017941 */ /* 0x000fea0003800000 */
.L_x_426:
[----:B-1----:R-:W-:Y:S01]  /*cd30*/  @!P1 IMAD R13, R94, R17, R6 ;  /* 0x000000115e0d9224 */ /* 0x002fe200078e0206 */
[----:B------:R-:W-:Y:S04]  /*cd40*/  BSSY B1, `(.L_x_428) ;  /* 0x0000006000017945 */ /* 0x000fe80003800000 */
[----:B------:R1:W-:Y:S01]  /*cd50*/  @!P1 STG.E.U8 desc[UR36][R4.64+0x188], R13 ;  /* 0x0001880d04009986 */ /* 0x0003e2000c101124 */
[----:B------:R-:W-:Y:S05]  /*cd60*/  @P0 BRA `(.L_x_429) ;  /* 0x00000000000c0947 */ /* 0x000fea0003800000 */
[----:B------:R-:W1:Y:S02]  /*cd70*/  LDG.E.U8 R16, desc[UR36][R8.64+0x189] ;  /* 0x0001892408107981 */ /* 0x000e64000c1e1100 */
[----:B-1----:R-:W-:-:S05]  /*cd80*/  PRMT R13, R16, 0x8880, RZ ;  /* 0x00008880100d7816 */ /* 0x002fca00000000ff */
[----:B------:R-:W-:-:S07]  /*cd90*/  IMAD R6, R13, R18, RZ ;  /* 0x000000120d067224 */ /* 0x000fce00078e02ff */
.L_x_429:
[----:B------:R-:W-:Y:S05]  /*cda0*/  BSYNC B1 ;  /* 0x0000000000017941 */ /* 0x000fea0003800000 */
.L_x_428:
[----:B------:R-:W-:Y:S01]  /*cdb0*/  @!P0 IMAD R95, R95, R17, R6 ;  /* 0x000000115f5f8224 */ /* 0x000fe200078e0206 */
[----:B------:R-:W-:Y:S04]  /*cdc0*/  BSSY B1, `(.L_x_430) ;  /* 0x0000006000017945 */ /* 0x000fe80003800000 */
[----:B------:R0:W-:Y:S01]  /*cdd0*/  @!P0 STG.E.U8 desc[UR36][R4.64+0x189], R95 ;  /* 0x0001895f04008986 */ /* 0x0001e2000c101124 */
[----:B------:R-:W-:Y:S05]  /*cde0*/  @P5 BRA `(.L_x_431) ;  /* 0x00000000000c5947 */ /* 0x000fea0003800000 */
[----:B------:R-:W1:Y:S02]  /*cdf0*/  LDG.E.U8 R16, desc[UR36][R10.64+0x190] ;  /* 0x000190240a107981 */ /* 0x000e64000c1e1100 */
[----:B-1----:R-:W-:-:S05]  /*ce00*/  PRMT R13, R16, 0x8880, RZ ;  /* 0x00008880100d7816 */ /* 0x002fca00000000ff */
[----:B------:R-:W-:-:S07]  /*ce10*/  IMAD R6, R13, R18, RZ ;  /* 0x000000120d067224 */ /* 0x000fce00078e02ff */
.L_x_431:
[----:B------:R-:W-:Y:S05]  /*ce20*/  BSYNC B1 ;  /* 0x0000000000017941 */ /* 0x000fea0003800000 */
.L_x_430:
[----:B-1----:R-:W-:Y:S01]  /*ce30*/  @!P5 IMAD R13, R96, R17, R6 ;  /* 0x00000011600dd224 */ /* 0x002fe200078e0206 */
[----:B------:R-:W-:Y:S04]  /*ce40*/  BSSY B1, `(.L_x_432) ;  /* 0x0000006000017945 */ /* 0x000fe80003800000 */
[----:B------:R1:W-:Y:S01]  /*ce50*/  @!P5 STG.E.U8 desc[UR36][R2.64+0x190], R13 ;  /* 0x0001900d0200d986 */ /* 0x0003e2000c101124 */
[----:B------:R-:W-:Y:S05]  /*ce60*/  @P4 BRA `(.L_x_433) ;  /* 0x00000000000c4947 */ /* 0x000fea0003800000 */
[----:B------:R-:W1:Y:S02]  /*ce70*/  LDG.E.U8 R16, desc[UR36][R10.64+0x191] ;  /* 0x000191240a107981 */ /* 0x000e64000c1e1100 */
[----:B-1----:R-:W-:-:S05]  /*ce80*/  PRMT R13, R16, 0x8880, RZ ;  /* 0x00008880100d7816 */ /* 0x002fca00000000ff */
[----:B------:R-:W-:-:S07]  /*ce90*/  IMAD R6, R13, R18, RZ ;  /* 0x000000120d067224 */ /* 0x000fce00078e02ff */
.L_x_433:
[----:B------:R-:W-:Y:S05]  /*cea0*/  BSYNC B1 ;  /* 0x0000000000017941 */ /* 0x000fea0003800000 */
.L_x_432:
        /* <DEDUP_REMOVED lines=13> */
.L_x_435:
[----:B------:R-:W-:Y:S05]  /*cf80*/  BSYNC B1 ;  /* 0x0000000000017941 */ /* 0x000fea0003800000 */
.L_x_434:
[----:B-1----:R-:W-:Y:S01]  /*cf90*/  @!P3 IMAD R13, R98, R17, R6 ;  /* 0x00000011620db224 */ /* 0x002fe200078e0206 */
[----:B------:R-:W-:Y:S04]  /*cfa0*/  BSSY B1, `(.L_x_436) ;  /* 0x0000006000017945 */ /* 0x000fe80003800000 */
[----:B------:R1:W-:Y:S01]  /*cfb0*/  @!P3 STG.E.U8 desc[UR36][R4.64+0x190], R13 ;  /* 0x0001900d0400b986 */ /* 0x0003e2000c101124 */
[----:B------:R-:W-:Y:S05]  /*cfc0*/  @P2 BRA `(.L_x_437) ;  /* 0x00000000000c2947 */ /* 0x000fea0003800000 */
[----:B------:R-:W1:Y:S02]  /*cfd0*/  LDG.E.U8 R16, desc[UR36][R8.64+0x191] ;  /* 0x0001912408107981 */ /* 0x000e64000c1e1100 */
[----:B-1----:R-:W-:-:S05]  /*cfe0*/  PRMT R13, R16, 0x8880, RZ ;  /* 0x00008880100d7816 */ /* 0x002fca00000000ff */
[----:B------:R-:W-:-:S07]  /*cff0*/  IMAD R6, R13, R18, RZ ;  /* 0x000000120d067224 */ /* 0x000fce00078e02ff */
.L_x_437:
[----:B------:R-:W-:Y:S05]  /*d000*/  BSYNC B1 ;  /* 0x0000000000017941 */ /* 0x000fea0003800000 */
.L_x_436:
[----:B------:R-:W-:Y:S01]  /*d010*/  @!P2 IMAD R99, R99, R17, R6 ;  /* 0x000000116363a224 */ /* 0x000fe200078e0206 */
[----:B------:R-:W-:Y:S04]  /*d020*/  BSSY B1, `(.L_x_438) ;  /* 0x0000006000017945 */ /* 0x000fe80003800000 */
[----:B------:R0:W-:Y:S01]  /*d030*/  @!P2 STG.E.U8 desc[UR36][R4.64+0x191], R99 ;  /* 0x000191630400a986 */ /* 0x0001e2000c101124 */
[----:B------:R-:W-:Y:S05]  /*d040*/  @P5 BRA `(.L_x_439) ;  /* 0x00000000000c5947 */ /* 0x000fea0003800000 */
[----:B------:R-:W1:Y:S02]  /*d050*/  LDG.E.U8 R16, desc[UR36][R10.64+0x198] ;  /* 0x000198240a107981 */ /* 0x000e64000c1e1100 */
[----:B-1----:R-:W-:-:S05]  /*d060*/  PRMT R13, R16, 0x8880, RZ ;  /* 0x00008880100d7816 */ /* 0x002fca00000000ff */
[----:B------:R-:W-:-:S07]  /*d070*/  IMAD R6, R13, R18, RZ ;  /* 0x000000120d067224 */ /* 0x000fce00078e02ff */
.L_x_439:
[----:B------:R-:W-:Y:S05]  /*d080*/  BSYNC B1 ;  /* 0x0000000000017941 */ /* 0x000fea0003800000 */
.L_x_438:
[----:B-1----:R-:W-:Y:S01]  /*d090*/  @!P5 IMAD R13, R100, R17, R6 ;  /* 0x00000011640dd224 */ /* 0x002fe200078e0206 */
[----:B------:R-:W-:Y:S04]  /*d0a0*/  BSSY B1, `(.L_x_440) ;  /* 0x0000006000017945 */ /* 0x000fe80003800000 */
[----:B------:R1:W-:Y:S01]  /*d0b0*/  @!P5 STG.E.U8 desc[UR36][R2.64+0x198], R13 ;  /* 0x0001980d0200d986 */ /* 0x0003e2000c101124 */
[----:B------:R-:W-:Y:S05]  /*d0c0*/  @P4 BRA `(.L_x_441) ;  /* 0x00000000000c4947 */ /* 0x000fea0003800000 */
[----:B------:R-:W1:Y:S02]  /*d0d0*/  LDG.E.U8 R16, desc[UR36][R10.64+0x199] ;  /* 0x000199240a107981 */ /* 0x000e64000c1e1100 */
[----:B-1----:R-:W-:-:S05]  /*d0e0*/  PRMT R13, R16, 0x8880, RZ ;  /* 0x00008880100d7816 */ /* 0x002fca00000000ff */
[----:B------:R-:W-:-:S07]  /*d0f0*/  IMAD R6, R13, R18, RZ ;  /* 0x000000120d067224 */ /* 0x000fce00078e02ff */
.L_x_441:
[----:B------:R-:W-:Y:S05]  /*d100*/  BSYNC B1 ;  /* 0x0000000000017941 */ /* 0x000fea0003800000 */
.L_x_440:
        /* <DEDUP_REMOVED lines=13> */
.L_x_443:
[----:B------:R-:W-:Y:S05]  /*d1e0*/  BSYNC B1 ;  /* 0x0000000000017941 */ /* 0x000fea0003800000 */
.L_x_442:
[----:B-1----:R-:W-:Y:S01]  /*d1f0*/  @!P1 IMAD R13, R102, R17, R6 ;  /* 0x00000011660d9224 */ /* 0x002fe200078e0206 */
[----:B------:R-:W-:Y:S04]  /*d200*/  BSSY B1, `(.L_x_444) ;  /* 0x0000006000017945 */ /* 0x000fe80003800000 */
[----:B------:R1:W-:Y:S01]  /*d210*/  @!P1 STG.E.U8 desc[UR36][R4.64+0x198], R13 ;  /* 0x0001980d04009986 */ /* 0x0003e2000c101124 */
[----:B------:R-:W-:Y:S05]  /*d220*/  @P0 BRA `(.L_x_445) ;  /* 0x00000000000c0947 */ /* 0x000fea0003800000 */
[----:B------:R-:W1:Y:S02]  /*d230*/  LDG.E.U8 R16, desc[UR36][R8.64+0x199] ;  /* 0x0001992408107981 */ /* 0x000e64000c1e1100 */
[----:B-1----:R-:W-:-:S05]  /*d240*/  PRMT R13, R16, 0x8880, RZ ;  /* 0x00008880100d7816 */ /* 0x002fca00000000ff */
[----:B------:R-:W-:-:S07]  /*d250*/  IMAD R6, R13, R18, RZ ;  /* 0x000000120d067224 */ /* 0x000fce00078e02ff */
.L_x_445:
[----:B------:R-:W-:Y:S05]  /*d260*/  BSYNC B1 ;  /* 0x0000000000017941 */ /* 0x000fea0003800000 */
.L_x_444:
[----:B------:R-:W-:Y:S01]  /*d270*/  @!P0 IMAD R103, R103, R17, R6 ;  /* 0x0000001167678224 */ /* 0x000fe200078e0206 */
[----:B------:R-:W-:Y:S04]  /*d280*/  BSSY B1, `(.L_x_446) ;  /* 0x0000006000017945 */ /* 0x000fe80003800000 */
[----:B------:R0:W-:Y:S01]  /*d290*/  @!P0 STG.E.U8 desc[UR36][R4.64+0x199], R103 ;  /* 0x0001996704008986 */ /* 0x0001e2000c101124 */
[----:B------:R-:W-:Y:S05]  /*d2a0*/  @P5 BRA `(.L_x_447) ;  /* 0x00000000000c5947 */ /* 0x000fea0003800000 */
[----:B------:R-:W1:Y:S02]  /*d2b0*/  LDG.E.U8 R16, desc[UR36][R10.64+0x1a0] ;  /* 0x0001a0240a107981 */ /* 0x000e64000c1e1100 */
[----:B-1----:R-:W-:-:S05]  /*d2c0*/  PRMT R13, R16, 0x8880, RZ ;  /* 0x00008880100d7816 */ /* 0x002fca00000000ff */
[----:B------:R-:W-:-:S07]  /*d2d0*/  IMAD R6, R13, R18, RZ ;  /* 0x000000120d067224 */ /* 0x000fce00078e02ff */
.L_x_447:
[----:B------:R-:W-:Y:S05]  /*d2e0*/  BSYNC B1 ;  /* 0x0000000000017941 */ /* 0x000fea0003800000 */
.L_x_446:
[----:B-1----:R-:W-:Y:S01]  /*d2f0*/  @!P5 IMAD R13, R104, R17, R6 ;  /* 0x00000011680dd224 */ /* 0x002fe200078e0206 */
[----:B------:R-:W-:Y:S04]  /*d300*/  BSSY B1, `(.L_x_448) ;  /* 0x0000006000017945 */ /* 0x000fe80003800000 */
[----:B------:R1:W-:Y:S01]  /*d310*/  @!P5 STG.E.U8 desc[UR36][R2.64+0x1a0], R13 ;  /* 0x0001a00d0200d986 */ /* 0x0003e2000c101124 */
[----:B------:R-:W-:Y:S05]  /*d320*/  @P4 BRA `(.L_x_449) ;  /* 0x00000000000c4947 */ /* 0x000fea0003800000 */
[----:B------:R-:W1:Y:S02]  /*d330*/  LDG.E.U8 R16, desc[UR36][R10.64+0x1a1] ;  /* 0x0001a1240a107981 */ /* 0x000e64000c1e1100 */
[----:B-1----:R-:W-:-:S05]  /*d340*/  PRMT R13, R16, 0x8880, RZ ;  /* 0x00008880100d7816 */ /* 0x002fca00000000ff */
[----:B------:R-:W-:-:S07]  /*d350*/  IMAD R6, R13, R18, RZ ;  /* 0x000000120d067224 */ /* 0x000fce00078e02ff */
.L_x_449:
[----:B------:R-:W-:Y:S05]  /*d360*/  BSYNC B1 ;  /* 0x0000000000017941 */ /* 0x000fea0003800000 */
.L_x_448:
        /* <DEDUP_REMOVED lines=13> */
.L_x_451:
[----:B------:R-:W-:Y:S05]  /*d440*/  BSYNC B1 ;  /* 0x0000000000017941 */ /* 0x000fea0003800000 */
.L_x_450:
[----:B-1----:R-:W-:Y:S01]  /*d450*/  @!P3 IMAD R13, R106, R17, R6 ;  /* 0x000000116a0db224 */ /* 0x002fe200078e0206 */
[----:B------:R-:W-:Y:S04]  /*d460*/  BSSY B1, `(.L_x_452) ;  /* 0x0000006000017945 */ /* 0x000fe80003800000 */
[----:B------:R1:W-:Y:S01]  /*d470*/  @!P3 STG.E.U8 desc[UR36][R4.64+0x1a0], R13 ;  /* 0x0001a00d0400b986 */ /* 0x0003e2000c101124 */
[----:B------:R-:W-:Y:S05]  /*d480*/  @P2 BRA `(.L_x_453) ;  /* 0x00000000000c2947 */ /* 0x000fea0003800000 */
[----:B------:R-:W1:Y:S02]  /*d490*/  LDG.E.U8 R16, desc[UR36][R8.64+0x1a1] ;  /* 0x0001a12408107981 */ /* 0x000e64000c1e1100 */
[----:B-1----:R-:W-:-:S05]  /*d4a0*/  PRMT R13, R16, 0x8880, RZ ;  /* 0x00008880100d7816 */ /* 0x002fca00000000ff */
[----:B------:R-:W-:-:S07]  /*d4b0*/  IMAD R6, R13, R18, RZ ;  /* 0x000000120d067224 */ /* 0x000fce00078e02ff */
.L_x_453:
[----:B------:R-:W-:Y:S05]  /*d4c0*/  BSYNC B1 ;  /* 0x0000000000017941 */ /* 0x000fea0003800000 */
.L_x_452:
[----:B------:R-:W-:Y:S01]  /*d4d0*/  @!P2 IMAD R107, R107, R17, R6 ;  /* 0x000000116b6ba224 */ /* 0x000fe200078e0206 */
[----:B------:R-:W-:Y:S04]  /*d4e0*/  BSSY B1, `(.L_x_454) ;  /* 0x0000006000017945 */ /* 0x000fe80003800000 */
[----:B------:R0:W-:Y:S01]  /*d4f0*/  @!P2 STG.E.U8 desc[UR36][R4.64+0x1a1], R107 ;  /* 0x0001a16b0400a986 */ /* 0x0001e2000c101124 */
[----:B------:R-:W-:Y:S05]  /*d500*/  @P5 BRA `(.L_x_455) ;  /* 0x00000000000c5947 */ /* 0x000fea0003800000 */
[----:B------:R-:W1:Y:S02]  /*d510*/  LDG.E.U8 R16, desc[UR36][R10.64+0x1a8] ;  /* 0x0001a8240a107981 */ /* 0x000e64000c1e1100 */
[----:B-1----:R-:W-:-:S05]  /*d520*/  PRMT R13, R16, 0x8880, RZ ;  /* 0x00008880100d7816 */ /* 0x002fca00000000ff */
[----:B------:R-:W-:-:S07]  /*d530*/  IMAD R6, R13, R18, RZ ;  /* 0x000000120d067224 */ /* 0x000fce00078e02ff */
.L_x_455:
[----:B------:R-:W-:Y:S05]  /*d540*/  BSYNC B1 ;  /* 0x0000000000017941 */ /* 0x000fea0003800000 */
.L_x_454:
[----:B-1----:R-:W-:Y:S01]  /*d550*/  @!P5 IMAD R13, R108, R17, R6 ;  /* 0x000000116c0dd224 */ /* 0x002fe200078e0206 */
[----:B------:R-:W-:Y:S04]  /*d560*/  BSSY B1, `(.L_x_456) ;  /* 0x0000006000017945 */ /* 0x000fe80003800000 */
[----:B------:R1:W-:Y:S01]  /*d570*/  @!P5 STG.E.U8 desc[UR36][R2.64+0x1a8], R13 ;  /* 0x0001a80d0200d986 */ /* 0x0003e2000c101124 */
[----:B------:R-:W-:Y:S05]  /*d580*/  @P4 BRA `(.L_x_457) ;  /* 0x00000000000c4947 */ /* 0x000fea0003800000 */
[----:B------:R-:W1:Y:S02]  /*d590*/  LDG.E.U8 R16, desc[UR36][R10.64+0x1a9] ;  /* 0x0001a9240a107981 */ /* 0x000e64000c1e1100 */
[----:B-1----:R-:W-:-:S05]  /*d5a0*/  PRMT R13, R16, 0x8880, RZ ;  /* 0x00008880100d7816 */ /* 0x002fca00000000ff */
[----:B------:R-:W-:-:S07]  /*d5b0*/  IMAD R6, R13, R18, RZ ;  /* 0x000000120d067224 */ /* 0x000fce00078e02ff */
.L_x_457:
[----:B------:R-:W-:Y:S05]  /*d5c0*/  BSYNC B1 ;  /* 0x0000000000017941 */ /* 0x000fea0003800000 */
.L_x_456:
        /* <DEDUP_REMOVED lines=13> */
.L_x_459:
[----:B------:R-:W-:Y:S05]  /*d6a0*/  BSYNC B1 ;  /* 0x0000000000017941 */ /* 0x000fea0003800000 */
.L_x_458:
[----:B-1----:R-:W-:Y:S01]  /*d6b0*/  @!P1 IMAD R13, R110, R17, R6 ;  /* 0x000000116e0d9224 */ /* 0x002fe200078e0206 */
[----:B------:R-:W-:Y:S04]  /*d6c0*/  BSSY B1, `(.L_x_460) ;  /* 0x0000006000017945 */ /* 0x000fe80003800000 */
[----:B------:R1:W-:Y:S01]  /*d6d0*/  @!P1 STG.E.U8 desc[UR36][R4.64+0x1a8], R13 ;  /* 0x0001a80d04009986 */ /* 0x0003e2000c101124 */
[----:B------:R-:W-:Y:S05]  /*d6e0*/  @P0 BRA `(.L_x_461) ;  /* 0x00000000000c0947 */ /* 0x000fea0003800000 */
[----:B------:R-:W1:Y:S02]  /*d6f0*/  LDG.E.U8 R16, desc[UR36][R8.64+0x1a9] ;  /* 0x0001a92408107981 */ /* 0x000e64000c1e1100 */
[----:B-1----:R-:W-:-:S05]  /*d700*/  PRMT R13, R16, 0x8880, RZ ;  /* 0x00008880100d7816 */ /* 0x002fca00000000ff */
[----:B------:R-:W-:-:S07]  /*d710*/  IMAD R6, R13, R18, RZ ;  /* 0x000000120d067224 */ /* 0x000fce00078e02ff */
.L_x_461:
[----:B------:R-:W-:Y:S05]  /*d720*/  BSYNC B1 ;  /* 0x0000000000017941 */ /* 0x000fea0003800000 */
.L_x_460:
[----:B------:R-:W-:Y:S01]  /*d730*/  @!P0 IMAD R111, R111, R17, R6 ;  /* 0x000000116f6f8224 */ /* 0x000fe200078e0206 */
[----:B------:R-:W-:Y:S04]  /*d740*/  BSSY B1, `(.L_x_462) ;  /* 0x0000006000017945 */ /* 0x000fe80003800000 */
[----:B------:R0:W-:Y:S01]  /*d750*/  @!P0 STG.E.U8 desc[UR36][R4.64+0x1a9], R111 ;  /* 0x0001a96f04008986 */ /* 0x0001e2000c101124 */
[----:B------:R-:W-:Y:S05]  /*d760*/  @P5 BRA `(.L_x_463) ;  /* 0x00000000000c5947 */ /* 0x000fea0003800000 */
[----:B------:R-:W1:Y:S02]  /*d770*/  LDG.E.U8 R16, desc[UR36][R10.64+0x1b0] ;  /* 0x0001b0240a107981 */ /* 0x000e64000c1e1100 */
[----:B-1----:R-:W-:-:S05]  /*d780*/  PRMT R13, R16, 0x8880, RZ ;  /* 0x00008880100d7816 */ /* 0x002fca00000000ff */
[----:B------:R-:W-:-:S07]  /*d790*/  IMAD R6, R13, R18, RZ ;  /* 0x000000120d067224 */ /* 0x000fce00078e02ff */
.L_x_463:
[----:B------:R-:W-:Y:S05]  /*d7a0*/  BSYNC B1 ;  /* 0x0000000000017941 */ /* 0x000fea0003800000 */
.L_x_462:
[----:B-1----:R-:W-:Y:S01]  /*d7b0*/  @!P5 IMAD R13, R112, R17, R6 ;  /* 0x00000011700dd224 */ /* 0x002fe200078e0206 */
[----:B------:R-:W-:Y:S04]  /*d7c0*/  BSSY B1, `(.L_x_464) ;  /* 0x0000006000017945 */ /* 0x000fe80003800000 */
[----:B------:R1:W-:Y:S01]  /*d7d0*/  @!P5 STG.E.U8 desc[UR36][R2.64+0x1b0], R13 ;  /* 0x0001b00d0200d986 */ /* 0x0003e2000c101124 */
[----:B------:R-:W-:Y:S05]  /*d7e0*/  @P4 BRA `(.L_x_465) ;  /* 0x00000000000c4947 */ /* 0x000fea0003800000 */
[----:B------:R-:W1:Y:S02]  /*d7f0*/  LDG.E.U8 R16, desc[UR36][R10.64+0x1b1] ;  /* 0x0001b1240a107981 */ /* 0x000e64000c1e1100 */
[----:B-1----:R-:W-:-:S05]  /*d800*/  PRMT R13, R16, 0x8880, RZ ;  /* 0x00008880100d7816 */ /* 0x002fca00000000ff */
[----:B------:R-:W-:-:S07]  /*d810*/  IMAD R6, R13, R18, RZ ;  /* 0x000000120d067224 */ /* 0x000fce00078e02ff */
.L_x_465:
[----:B------:R-:W-:Y:S05]  /*d820*/  BSYNC B1 ;  /* 0x0000000000017941 */ /* 0x000fea0003800000 */
.L_x_464:
        /* <DEDUP_REMOVED lines=13> */
.L_x_467:
[----:B------:R-:W-:Y:S05]  /*d900*/  BSYNC B1 ;  /* 0x0000000000017941 */ /* 0x000fea0003800000 */
.L_x_466:
[----:B-1----:R-:W-:Y:S01]  /*d910*/  @!P3 IMAD R13, R114, R17, R6 ;  /* 0x00000011720db224 */ /* 0x002fe200078e0206 */
[----:B------:R-:W-:Y:S04]  /*d920*/  BSSY B1, `(.L_x_468) ;  /* 0x0000006000017945 */ /* 0x000fe80003800000 */
[----:B------:R1:W-:Y:S01]  /*d930*/  @!P3 STG.E.U8 desc[UR36][R4.64+0x1b0], R13 ;  /* 0x0001b00d0400b986 */ /* 0x0003e2000c101124 */
[----:B------:R-:W-:Y:S05]  /*d940*/  @P2 BRA `(.L_x_469) ;  /* 0x00000000000c2947 */ /* 0x000fea0003800000 */
[----:B------:R-:W1:Y:S02]  /*d950*/  LDG.E.U8 R16, desc[UR36][R8.64+0x1b1] ;  /* 0x0001b12408107981 */ /* 0x000e64000c1e1100 */
[----:B-1----:R-:W-:-:S05]  /*d960*/  PRMT R13, R16, 0x8880, RZ ;  /* 0x00008880100d7816 */ /* 0x002fca00000000ff */
[----:B------:R-:W-:-:S07]  /*d970*/  IMAD R6, R13, R18, RZ ;  /* 0x000000120d067224 */ /* 0x000fce00078e02ff */
.L_x_469:
[----:B------:R-:W-:Y:S05]  /*d980*/  BSYNC B1 ;  /* 0x0000000000017941 */ /* 0x000fea0003800000 */
.L_x_468:
[----:B------:R-:W-:Y:S01]  /*d990*/  @!P2 IMAD R115, R115, R17, R6 ;  /* 0x000000117373a224 */ /* 0x000fe200078e0206 */
[----:B------:R-:W-:Y:S04]  /*d9a0*/  BSSY B1, `(.L_x_470) ;  /* 0x0000006000017945 */ /* 0x000fe80003800000 */
[----:B------:R0:W-:Y:S01]  /*d9b0*/  @!P2 STG.E.U8 desc[UR36][R4.64+0x1b1], R115 ;  /* 0x0001b1730400a986 */ /* 0x0001e2000c101124 */
[----:B------:R-:W-:Y:S05]  /*d9c0*/  @P5 BRA `(.L_x_471) ;  /* 0x00000000000c5947 */ /* 0x000fea0003800000 */
[----:B------:R-:W1:Y:S02]  /*d9d0*/  LDG.E.U8 R16, desc[UR36][R10.64+0x1b8] ;  /* 0x0001b8240a107981 */ /* 0x000e64000c1e1100 */
[----:B-1----:R-:W-:-:S05]  /*d9e0*/  PRMT R13, R16, 0x8880, RZ ;  /* 0x00008880100d7816 */ /* 0x002fca00000000ff */
[----:B------:R-:W-:-:S07]  /*d9f0*/  IMAD R6, R13, R18, RZ ;  /* 0x000000120d067224 */ /* 0x000fce00078e02ff */
.L_x_471:
[----:B------:R-:W-:Y:S05]  /*da00*/  BSYNC B1 ;  /* 0x0000000000017941 */ /* 0x000fea0003800000 */
.L_x_470:
[----:B-1----:R-:W-:Y:S01]  /*da10*/  @!P5 IMAD R13, R116, R17, R6 ;  /* 0x00000011740dd224 */ /* 0x002fe200078e0206 */
[----:B------:R-:W-:Y:S04]  /*da20*/  BSSY B1, `(.L_x_472) ;  /* 0x0000006000017945 */ /* 0x000fe80003800000 */
[----:B------:R1:W-:Y:S01]  /*da30*/  @!P5 STG.E.U8 desc[UR36][R2.64+0x1b8], R13 ;  /* 0x0001b80d0200d986 */ /* 0x0003e2000c101124 */
[----:B------:R-:W-:Y:S05]  /*da40*/  @P4 BRA `(.L_x_473) ;  /* 0x00000000000c4947 */ /* 0x000fea0003800000 */
[----:B------:R-:W1:Y:S02]  /*da50*/  LDG.E.U8 R16, desc[UR36][R10.64+0x1b9] ;  /* 0x0001b9240a107981 */ /* 0x000e64000c1e1100 */
[----:B-1----:R-:W-:-:S05]  /*da60*/  PRMT R13, R16, 0x8880, RZ ;  /* 0x00008880100d7816 */ /* 0x002fca00000000ff */
[----:B------:R-:W-:-:S07]  /*da70*/  IMAD R6, R13, R18, RZ ;  /* 0x000000120d067224 */ /* 0x000fce00078e02ff */
.L_x_473:
[----:B------:R-:W-:Y:S05]  /*da80*/  BSYNC B1 ;  /* 0x0000000000017941 */ /* 0x000fea0003800000 */
.L_x_472:
        /* <DEDUP_REMOVED lines=13> */
.L_x_475:
[----:B------:R-:W-:Y:S05]  /*db60*/  BSYNC B1 ;  /* 0x0000000000017941 */ /* 0x000fea0003800000 */
.L_x_474:
[----:B-1----:R-:W-:Y:S01]  /*db70*/  @!P1 IMAD R13, R118, R17, R6 ;  /* 0x00000011760d9224 */ /* 0x002fe200078e0206 */
[----:B------:R-:W-:Y:S04]  /*db80*/  BSSY B1, `(.L_x_476) ;  /* 0x0000006000017945 */ /* 0x000fe80003800000 */
[----:B------:R1:W-:Y:S01]  /*db90*/  @!P1 STG.E.U8 desc[UR36][R4.64+0x1b8], R13 ;  /* 0x0001b80d04009986 */ /* 0x0003e2000c101124 */
[----:B------:R-:W-:Y:S05]  /*dba0*/  @P0 BRA `(.L_x_477) ;  /* 0x00000000000c0947 */ /* 0x000fea0003800000 */
[----:B------:R-:W1:Y:S02]  /*dbb0*/  LDG.E.U8 R16, desc[UR36][R8.64+0x1b9] ;  /* 0x0001b92408107981 */ /* 0x000e64000c1e1100 */
[----:B-1----:R-:W-:-:S05]  /*dbc0*/  PRMT R13, R16, 0x8880, RZ ;  /* 0x00008880100d7816 */ /* 0x002fca00000000ff */
[----:B------:R-:W-:-:S07]  /*dbd0*/  IMAD R6, R13, R18, RZ ;  /* 0x000000120d067224 */ /* 0x000fce00078e02ff */
.L_x_477:
[----:B------:R-:W-:Y:S05]  /*dbe0*/  BSYNC B1 ;  /* 0x0000000000017941 */ /* 0x000fea0003800000 */
.L_x_476:
[----:B------:R-:W-:Y:S01]  /*dbf0*/  @!P0 IMAD R119, R119, R17, R6 ;  /* 0x0000001177778224 */ /* 0x000fe200078e0206 */
[----:B------:R-:W-:Y:S04]  /*dc00*/  BSSY B1, `(.L_x_478) ;  /* 0x0000006000017945 */ /* 0x000fe80003800000 */
[----:B------:R0:W-:Y:S01]  /*dc10*/  @!P0 STG.E.U8 desc[UR36][R4.64+0x1b9], R119 ;  /* 0x0001b97704008986 */ /* 0x0001e2000c101124 */
[----:B------:R-:W-:Y:S05]  /*dc20*/  @P5 BRA `(.L_x_479) ;  /* 0x00000000000c5947 */ /* 0x000fea0003800000 */
[----:B------:R-:W1:Y:S02]  /*dc30*/  LDG.E.U8 R16, desc[UR36][R10.64+0x1c0] ;  /* 0x0001c0240a107981 */ /* 0x000e64000c1e1100 */
[----:B-1----:R-:W-:-:S05]  /*dc40*/  PRMT R13, R16, 0x8880, RZ ;  /* 0x00008880100d7816 */ /* 0x002fca00000000ff */
[----:B------:R-:W-:-:S07]  /*dc50*/  IMAD R6, R13, R18, RZ ;  /* 0x000000120d067224 */ /* 0x000fce00078e02ff */
.L_x_479:
[----:B------:R-:W-:Y:S05]  /*dc60*/  BSYNC B1 ;  /* 0x0000000000017941 */ /* 0x000fea0003800000 */
.L_x_478:
[----:B-1----:R-:W-:Y:S01]  /*dc70*/  @!P5 IMAD R13, R120, R17, R6 ;  /* 0x00000011780dd224 */ /* 0x002fe200078e0206 */
[----:B------:R-:W-:Y:S04]  /*dc80*/  BSSY B1, `(.L_x_480) ;  /* 0x0000006000017945 */ /* 0x000fe80003800000 */
[----:B------:R1:W-:Y:S01]  /*dc90*/  @!P5 STG.E.U8 desc[UR36][R2.64+0x1c0], R13 ;  /* 0x0001c00d0200d986 */ /* 0x0003e2000c101124 */
[----:B------:R-:W-:Y:S05]  /*dca0*/  @P4 BRA `(.L_x_481) ;  /* 0x00000000000c4947 */ /* 0x000fea0003800000 */
[----:B------:R-:W1:Y:S02]  /*dcb0*/  LDG.E.U8 R16, desc[UR36][R10.64+0x1c1] ;  /* 0x0001c1240a107981 */ /* 0x000e64000c1e1100 */
[----:B-1----:R-:W-:-:S05]  /*dcc0*/  PRMT R13, R16, 0x8880, RZ ;  /* 0x00008880100d7816 */ /* 0x002fca00000000ff */
[----:B------:R-:W-:-:S07]  /*dcd0*/  IMAD R6, R13, R18, RZ ;  /* 0x000000120d067224 */ /* 0x000fce00078e02ff */
.L_x_481:
[----:B------:R-:W-:Y:S05]  /*dce0*/  BSYNC B1 ;  /* 0x0000000000017941 */ /* 0x000fea0003800000 */
.L_x_480:
        /* <DEDUP_REMOVED lines=13> */
.L_x_483:
[----:B------:R-:W-:Y:S05]  /*ddc0*/  BSYNC B1 ;  /* 0x0000000000017941 */ /* 0x000fea0003800000 */
.L_x_482:
[----:B-1----:R-:W-:Y:S01]  /*ddd0*/  @!P3 IMAD R13, R122, R17, R6 ;  /* 0x000000117a0db224 */ /* 0x002fe200078e0206 */
[----:B------:R-:W-:Y:S04]  /*dde0*/  BSSY B1, `(.L_x_484) ;  /* 0x0000006000017945 */ /* 0x000fe80003800000 */
[----:B------:R1:W-:Y:S01]  /*ddf0*/  @!P3 STG.E.U8 desc[UR36][R4.64+0x1c0], R13 ;  /* 0x0001c00d0400b986 */ /* 0x0003e2000c101124 */
[----:B------:R-:W-:Y:S05]  /*de00*/  @P2 BRA `(.L_x_485) ;  /* 0x00000000000c2947 */ /* 0x000fea0003800000 */
[----:B------:R-:W1:Y:S02]  /*de10*/  LDG.E.U8 R16, desc[UR36][R8.64+0x1c1] ;  /* 0x0001c12408107981 */ /* 0x000e64000c1e1100 */
[----:B-1----:R-:W-:-:S05]  /*de20*/  PRMT R13, R16, 0x8880, RZ ;  /* 0x00008880100d7816 */ /* 0x002fca00000000ff */
[----:B------:R-:W-:-:S07]  /*de30*/  IMAD R6, R13, R18, RZ ;  /* 0x000000120d067224 */ /* 0x000fce00078e02ff */
.L_x_485:
[----:B------:R-:W-:Y:S05]  /*de40*/  BSYNC B1 ;  /* 0x0000000000017941 */ /* 0x000fea0003800000 */
.L_x_484:
[----:B------:R-:W-:Y:S01]  /*de50*/  @!P2 IMAD R123, R123, R17, R6 ;  /* 0x000000117b7ba224 */ /* 0x000fe200078e0206 */
[----:B------:R-:W-:Y:S04]  /*de60*/  BSSY B1, `(.L_x_486) ;  /* 0x0000006000017945 */ /* 0x000fe80003800000 */
[----:B------:R0:W-:Y:S01]  /*de70*/  @!P2 STG.E.U8 desc[UR36][R4.64+0x1c1], R123 ;  /* 0x0001c17b0400a986 */ /* 0x0001e2000c101124 */
[----:B------:R-:W-:Y:S05]  /*de80*/  @P5 BRA `(.L_x_487) ;  /* 0x00000000000c5947 */ /* 0x000fea0003800000 */
[----:B------:R-:W1:Y:S02]  /*de90*/  LDG.E.U8 R16, desc[UR36][R10.64+0x1c8] ;  /* 0x0001c8240a107981 */ /* 0x000e64000c1e1100 */
[----:B-1----:R-:W-:-:S05]  /*dea0*/  PRMT R13, R16, 0x8880, RZ ;  /* 0x00008880100d7816 */ /* 0x002fca00000000ff */
[----:B------:R-:W-:-:S07]  /*deb0*/  IMAD R6, R13, R18, RZ ;  /* 0x000000120d067224 */ /* 0x000fce00078e02ff */
.L_x_487:
[----:B------:R-:W-:Y:S05]  /*dec0*/  BSYNC B1 ;  /* 0x0000000000017941 */ /* 0x000fea0003800000 */
.L_x_486:
[----:B-1----:R-:W-:Y:S01]  /*ded0*/  @!P5 IMAD R13, R124, R17, R6 ;  /* 0x000000117c0dd224 */ /* 0x002fe200078e0206 */
[----:B------:R-:W-:Y:S04]  /*dee0*/  BSSY B1, `(.L_x_488) ;  /* 0x0000006000017945 */ /* 0x000fe80003800000 */
[----:B------:R1:W-:Y:S01]  /*def0*/  @!P5 STG.E.U8 desc[UR36][R2.64+0x1c8], R13 ;  /* 0x0001c80d0200d986 */ /* 0x0003e2000c101124 */
[----:B------:R-:W-:Y:S05]  /*df00*/  @P4 BRA `(.L_x_489) ;  /* 0x00000000000c4947 */ /* 0x000fea0003800000 */
[----:B------:R-:W1:Y:S02]  /*df10*/  LDG.E.U8 R16, desc[UR36][R10.64+0x1c9] ;  /* 0x0001c9240a107981 */ /* 0x000e64000c1e1100 */
[----:B-1----:R-:W-:-:S05]  /*df20*/  PRMT R13, R16, 0x8880, RZ ;  /* 0x00008880100d7816 */ /* 0x002fca00000000ff */
[----:B------:R-:W-:-:S07]  /*df30*/  IMAD R6, R13, R18, RZ ;  /* 0x000000120d067224 */ /* 0x000fce00078e02ff */
.L_x_489:
[----:B------:R-:W-:Y:S05]  /*df40*/  BSYNC B1 ;  /* 0x0000000000017941 */ /* 0x000fea0003800000 */
.L_x_488:
        /* <DEDUP_REMOVED lines=13> */
.L_x_491:
[----:B------:R-:W-:Y:S05]  /*e020*/  BSYNC B1 ;  /* 0x0000000000017941 */ /* 0x000fea0003800000 */
.L_x_490:
[----:B-1----:R-:W-:Y:S01]  /*e030*/  @!P1 IMAD R13, R126, R17, R6 ;  /* 0x000000117e0d9224 */ /* 0x002fe200078e0206 */
[----:B------:R-:W-:Y:S04]  /*e040*/  BSSY B1, `(.L_x_492) ;  /* 0x0000006000017945 */ /* 0x000fe80003800000 */
[----:B------:R1:W-:Y:S01]  /*e050*/  @!P1 STG.E.U8 desc[UR36][R4.64+0x1c8], R13 ;  /* 0x0001c80d04009986 */ /* 0x0003e2000c101124 */
[----:B------:R-:W-:Y:S05]  /*e060*/  @P0 BRA `(.L_x_493) ;  /* 0x00000000000c0947 */ /* 0x000fea0003800000 */
[----:B------:R-:W1:Y:S02]  /*e070*/  LDG.E.U8 R16, desc[UR36][R8.64+0x1c9] ;  /* 0x0001c92408107981 */ /* 0x000e64000c1e1100 */
[----:B-1----:R-:W-:-:S05]  /*e080*/  PRMT R13, R16, 0x8880, RZ ;  /* 0x00008880100d7816 */ /* 0x002fca00000000ff */
[----:B------:R-:W-:-:S07]  /*e090*/  IMAD R6, R13, R18, RZ ;  /* 0x000000120d067224 */ /* 0x000fce00078e02ff */
.L_x_493:
[----:B------:R-:W-:Y:S05]  /*e0a0*/  BSYNC B1 ;  /* 0x0000000000017941 */ /* 0x000fea0003800000 */
.L_x_492:
[----:B------:R-:W-:Y:S01]  /*e0b0*/  @!P0 IMAD R127, R127, R17, R6 ;  /* 0x000000117f7f8224 */ /* 0x000fe200078e0206 */
[----:B------:R-:W-:Y:S04]  /*e0c0*/  BSSY B1, `(.L_x_494) ;  /* 0x0000006000017945 */ /* 0x000fe80003800000 */
[----:B------:R0:W-:Y:S01]  /*e0d0*/  @!P0 STG.E.U8 desc[UR36][R4.64+0x1c9], R127 ;  /* 0x0001c97f04008986 */ /* 0x0001e2000c101124 */
[----:B------:R-:W-:Y:S05]  /*e0e0*/  @P5 BRA `(.L_x_495) ;  /* 0x00000000000c5947 */ /* 0x000fea0003800000 */
[----:B------:R-:W1:Y:S02]  /*e0f0*/  LDG.E.U8 R16, desc[UR36][R10.64+0x1d0] ;  /* 0x0001d0240a107981 */ /* 0x000e64000c1e1100 */
[----:B-1----:R-:W-:-:S05]  /*e100*/  PRMT R13, R16, 0x8880, RZ ;  /* 0x00008880100d7816 */ /* 0x002fca00000000ff */
[----:B------:R-:W-:-:S07]  /*e110*/  IMAD R6, R13, R18, RZ ;  /* 0x000000120d067224 */ /* 0x000fce00078e02ff */
.L_x_495:
[----:B------:R-:W-:Y:S05]  /*e120*/  BSYNC B1 ;  /* 0x0000000000017941 */ /* 0x000fea0003800000 */
.L_x_494:
[----:B-1----:R-:W-:Y:S01]  /*e130*/  @!P5 IMAD R13, R128, R17, R6 ;  /* 0x00000011800dd224 */ /* 0x002fe200078e0206 */
[----:B------:R-:W-:Y:S04]  /*e140*/  BSSY B1, `(.L_x_496) ;  /* 0x0000006000017945 */ /* 0x000fe80003800000 */
[----:B------:R1:W-:Y:S01]  /*e150*/  @!P5 STG.E.U8 desc[UR36][R2.64+0x1d0], R13 ;  /* 0x0001d00d0200d986 */ /* 0x0003e2000c101124 */
[----:B------:R-:W-:Y:S05]  /*e160*/  @P4 BRA `(.L_x_497) ;  /* 0x00000000000c4947 */ /* 0x000fea0003800000 */
[----:B------:R-:W1:Y:S02]  /*e170*/  LDG.E.U8 R16, desc[UR36][R10.64+0x1d1] ;  /* 0x0001d1240a107981 */ /* 0x000e64000c1e1100 */
[----:B-1----:R-:W-:-:S05]  /*e180*/  PRMT R13, R16, 0x8880, RZ ;  /* 0x00008880100d7816 */ /* 0x002fca00000000ff */
[----:B------:R-:W-:-:S07]  /*e190*/  IMAD R6, R13, R18, RZ ;  /* 0x000000120d067224 */ /* 0x000fce00078e02ff */
.L_x_497:
[----:B------:R-:W-:Y:S05]  /*e1a0*/  BSYNC B1 ;  /* 0x0000000000017941 */ /* 0x000fea0003800000 */
.L_x_496:
        /* <DEDUP_REMOVED lines=13> */
.L_x_499:
[----:B------:R-:W-:Y:S05]  /*e280*/  BSYNC B1 ;  /* 0x0000000000017941 */ /* 0x000fea0003800000 */
.L_x_498:
[----:B-1----:R-:W-:Y:S01]  /*e290*/  @!P3 IMAD R13, R130, R17, R6 ;  /* 0x00000011820db224 */ /* 0x002fe200078e0206 */
[----:B------:R-:W-:Y:S04]  /*e2a0*/  BSSY B1, `(.L_x_500) ;  /* 0x0000006000017945 */ /* 0x000fe80003800000 */
[----:B------:R1:W-:Y:S01]  /*e2b0*/  @!P3 STG.E.U8 desc[UR36][R4.64+0x1d0], R13 ;  /* 0x0001d00d0400b986 */ /* 0x0003e2000c101124 */
[----:B------:R-:W-:Y:S05]  /*e2c0*/  @P2 BRA `(.L_x_501) ;  /* 0x00000000000c2947 */ /* 0x000fea0003800000 */
[----:B------:R-:W1:Y:S02]  /*e2d0*/  LDG.E.U8 R16, desc[UR36][R8.64+0x1d1] ;  /* 0x0001d12408107981 */ /* 0x000e64000c1e1100 */
[----:B-1----:R-:W-:-:S05]  /*e2e0*/  PRMT R13, R16, 0x8880, RZ ;  /* 0x00008880100d7816 */ /* 0x002fca00000000ff */
[----:B------:R-:W-:-:S07]  /*e2f0*/  IMAD R6, R13, R18, RZ ;  /* 0x000000120d067224 */ /* 0x000fce00078e02ff */
.L_x_501:
[----:B------:R-:W-:Y:S05]  /*e300*/  BSYNC B1 ;  /* 0x0000000000017941 */ /* 0x000fea0003800000 */
.L_x_500:
[----:B------:R-:W-:Y:S01]  /*e310*/  @!P2 IMAD R131, R131, R17, R6 ;  /* 0x000000118383a224 */ /* 0x000fe200078e0206 */
[----:B------:R-:W-:Y:S04]  /*e320*/  BSSY B1, `(.L_x_502) ;  /* 0x0000006000017945 */ /* 0x000fe80003800000 */
[----:B------:R0:W-:Y:S01]  /*e330*/  @!P2 STG.E.U8 desc[UR36][R4.64+0x1d1], R131 ;  /* 0x0001d1830400a986 */ /* 0x0001e2000c101124 */
[----:B------:R-:W-:Y:S05]  /*e340*/  @P5 BRA `(.L_x_503) ;  /* 0x00000000000c5947 */ /* 0x000fea0003800000 */
[----:B------:R-:W1:Y:S02]  /*e350*/  LDG.E.U8 R16, desc[UR36][R10.64+0x1d8] ;  /* 0x0001d8240a107981 */ /* 0x000e64000c1e1100 */
[----:B-1----:R-:W-:-:S05]  /*e360*/  PRMT R13, R16, 0x8880, RZ ;  /* 0x00008880100d7816 */ /* 0x002fca00000000ff */
[----:B------:R-:W-:-:S07]  /*e370*/  IMAD R6, R13, R18, RZ ;  /* 0x000000120d067224 */ /* 0x000fce00078e02ff */
.L_x_503:
[----:B------:R-:W-:Y:S05]  /*e380*/  BSYNC B1 ;  /* 0x0000000000017941 */ /* 0x000fea0003800000 */
.L_x_502:
[----:B-1----:R-:W-:Y:S01]  /*e390*/  @!P5 IMAD R13, R132, R17, R6 ;  /* 0x00000011840dd224 */ /* 0x002fe200078e0206 */
[----:B------:R-:W-:Y:S04]  /*e3a0*/  BSSY B1, `(.L_x_504) ;  /* 0x0000006000017945 */ /* 0x000fe80003800000 */
[----:B------:R1:W-:Y:S01]  /*e3b0*/  @!P5 STG.E.U8 desc[UR36][R2.64+0x1d8], R13 ;  /* 0x0001d80d0200d986 */ /* 0x0003e2000c101124 */
[----:B------:R-:W-:Y:S05]  /*e3c0*/  @P4 BRA `(.L_x_505) ;  /* 0x00000000000c4947 */ /* 0x000fea0003800000 */
[----:B------:R-:W1:Y:S02]  /*e3d0*/  LDG.E.U8 R16, desc[UR36][R10.64+0x1d9] ;  /* 0x0001d9240a107981 */ /* 0x000e64000c1e1100 */
[----:B-1----:R-:W-:-:S05]  /*e3e0*/  PRMT R13, R16, 0x8880, RZ ;  /* 0x00008880100d7816 */ /* 0x002fca00000000ff */
[----:B------:R-:W-:-:S07]  /*e3f0*/  IMAD R6, R13, R18, RZ ;  /* 0x000000120d067224 */ /* 0x000fce00078e02ff */
.L_x_505:
[----:B------:R-:W-:Y:S05]  /*e400*/  BSYNC B1 ;  /* 0x0000000000017941 */ /* 0x000fea0003800000 */
.L_x_504:
        /* <DEDUP_REMOVED lines=13> */
.L_x_507:
[----:B------:R-:W-:Y:S05]  /*e4e0*/  BSYNC B1 ;  /* 0x0000000000017941 */ /* 0x000fea0003800000 */
.L_x_506:
[----:B-1----:R-:W-:Y:S01]  /*e4f0*/  @!P1 IMAD R13, R134, R17, R6 ;  /* 0x00000011860d9224 */ /* 0x002fe200078e0206 */
[----:B------:R-:W-:Y:S04]  /*e500*/  BSSY B1, `(.L_x_508) ;  /* 0x0000006000017945 */ /* 0x000fe80003800000 */
[----:B------:R1:W-:Y:S01]  /*e510*/  @!P1 STG.E.U8 desc[UR36][R4.64+0x1d8], R13 ;  /* 0x0001d80d04009986 */ /* 0x0003e2000c101124 */
[----:B------:R-:W-:Y:S05]  /*e520*/  @P4 BRA `(.L_x_509) ;  /* 0x00000000000c4947 */ /* 0x000fea0003800000 */
[----:B------:R-:W1:Y:S02]  /*e530*/  LDG.E.U8 R16, desc[UR36][R8.64+0x1d9] ;  /* 0x0001d92408107981 */ /* 0x000e64000c1e1100 */
[----:B-1----:R-:W-:-:S05]  /*e540*/  PRMT R13, R16, 0x8880, RZ ;  /* 0x00008880100d7816 */ /* 0x002fca00000000ff */
[----:B------:R-:W-:-:S07]  /*e550*/  IMAD R6, R13, R18, RZ ;  /* 0x000000120d067224 */ /* 0x000fce00078e02ff */
.L_x_509:
[----:B------:R-:W-:Y:S05]  /*e560*/  BSYNC B1 ;  /* 0x0000000000017941 */ /* 0x000fea0003800000 */
.L_x_508:
[----:B------:R-:W-:Y:S01]  /*e570*/  @!P4 IMAD R135, R135, R17, R6 ;  /* 0x000000118787c224 */ /* 0x000fe200078e0206 */
[----:B------:R-:W-:Y:S04]  /*e580*/  BSSY B1, `(.L_x_510) ;  /* 0x0000006000017945 */ /* 0x000fe80003800000 */
[----:B------:R0:W-:Y:S01]  /*e590*/  @!P4 STG.E.U8 desc[UR36][R4.64+0x1d9], R135 ;  /* 0x0001d9870400c986 */ /* 0x0001e2000c101124 */
[----:B------:R-:W-:Y:S05]  /*e5a0*/  @P5 BRA `(.L_x_511) ;  /* 0x00000000000c5947 */ /* 0x000fea0003800000 */
[----:B------:R-:W1:Y:S02]  /*e5b0*/  LDG.E.U8 R16, desc[UR36][R10.64+0x1e0] ;  /* 0x0001e0240a107981 */ /* 0x000e64000c1e1100 */
[----:B-1----:R-:W-:-:S05]  /*e5c0*/  PRMT R13, R16, 0x8880, RZ ;  /* 0x00008880100d7816 */ /* 0x002fca00000000ff */
[----:B------:R-:W-:-:S07]  /*e5d0*/  IMAD R6, R13, R18, RZ ;  /* 0x000000120d067224 */ /* 0x000fce00078e02ff */
.L_x_511:
[----:B------:R-:W-:Y:S05]  /*e5e0*/  BSYNC B1 ;  /* 0x0000000000017941 */ /* 0x000fea0003800000 */
.L_x_510:
[----:B-1----:R-:W-:Y:S01]  /*e5f0*/  @!P5 IMAD R13, R136, R17, R6 ;  /* 0x00000011880dd224 */ /* 0x002fe200078e0206 */
[----:B------:R-:W-:Y:S04]  /*e600*/  BSSY B1, `(.L_x_512) ;  /* 0x0000006000017945 */ /* 0x000fe80003800000 */
[----:B------:R1:W-:Y:S01]  /*e610*/  @!P5 STG.E.U8 desc[UR36][R2.64+0x1e0], R13 ;  /* 0x0001e00d0200d986 */ /* 0x0003e2000c101124 */
[----:B------:R-:W-:Y:S05]  /*e620*/  @P0 BRA `(.L_x_513) ;  /* 0x00000000000c0947 */ /* 0x000fea0003800000 */
[----:B------:R-:W1:Y:S02]  /*e630*/  LDG.E.U8 R16, desc[UR36][R10.64+0x1e1] ;  /* 0x0001e1240a107981 */ /* 0x000e64000c1e1100 */
[----:B-1----:R-:W-:-:S05]  /*e640*/  PRMT R13, R16, 0x8880, RZ ;  /* 0x00008880100d7816 */ /* 0x002fca00000000ff */
[----:B------:R-:W-:-:S07]  /*e650*/  IMAD R6, R13, R18, RZ ;  /* 0x000000120d067224 */ /* 0x000fce00078e02ff */
.L_x_513:
[----:B------:R-:W-:Y:S05]  /*e660*/  BSYNC B1 ;  /* 0x0000000000017941 */ /* 0x000fea0003800000 */
.L_x_512:
        /* <DEDUP_REMOVED lines=13> */
.L_x_515:
[----:B------:R-:W-:Y:S05]  /*e740*/  BSYNC B1 ;  /* 0x0000000000017941 */ /* 0x000fea0003800000 */
.L_x_514:
[----:B-1----:R-:W-:Y:S01]  /*e750*/  @!P3 IMAD R13, R138, R17, R6 ;  /* 0x000000118a0db224 */ /* 0x002fe200078e0206 */
[----:B------:R-:W-:Y:S04]  /*e760*/  BSSY B1, `(.L_x_516) ;  /* 0x0000006000017945 */ /* 0x000fe80003800000 */
[----:B------:R1:W-:Y:S01]  /*e770*/  @!P3 STG.E.U8 desc[UR36][R4.64+0x1e0], R13 ;  /* 0x0001e00d0400b986 */ /* 0x0003e2000c101124 */
[----:B------:R-:W-:Y:S05]  /*e780*/  @P2 BRA `(.L_x_517) ;  /* 0x00000000000c2947 */ /* 0x000fea0003800000 */
[----:B------:R-:W1:Y:S02]  /*e790*/  LDG.E.U8 R16, desc[UR36][R8.64+0x1e1] ;  /* 0x0001e12408107981 */ /* 0x000e64000c1e1100 */
[----:B-1----:R-:W-:-:S05]  /*e7a0*/  PRMT R13, R16, 0x8880, RZ ;  /* 0x00008880100d7816 */ /* 0x002fca00000000ff */
[----:B------:R-:W-:-:S07]  /*e7b0*/  IMAD R6, R13, R18, RZ ;  /* 0x000000120d067224 */ /* 0x000fce00078e02ff */
.L_x_517:
[----:B------:R-:W-:Y:S05]  /*e7c0*/  BSYNC B1 ;  /* 0x0000000000017941 */ /* 0x000fea0003800000 */
.L_x_516:
[----:B------:R-:W-:Y:S01]  /*e7d0*/  @!P2 IMAD R139, R139, R17, R6 ;  /* 0x000000118b8ba224 */ /* 0x000fe200078e0206 */
[----:B------:R-:W-:Y:S04]  /*e7e0*/  BSSY B1, `(.L_x_518) ;  /* 0x0000006000017945 */ /* 0x000fe80003800000 */
[----:B------:R0:W-:Y:S01]  /*e7f0*/  @!P2 STG.E.U8 desc[UR36][R4.64+0x1e1], R139 ;  /* 0x0001e18b0400a986 */ /* 0x0001e2000c101124 */
[----:B------:R-:W-:Y:S05]  /*e800*/  @P0 BRA `(.L_x_519) ;  /* 0x00000000000c0947 */ /* 0x000fea0003800000 */
[----:B------:R-:W1:Y:S02]  /*e810*/  LDG.E.U8 R16, desc[UR36][R10.64+0x1e8] ;  /* 0x0001e8240a107981 */ /* 0x000e64000c1e1100 */
[----:B-1----:R-:W-:-:S05]  /*e820*/  PRMT R13, R16, 0x8880, RZ ;  /* 0x00008880100d7816 */ /* 0x002fca00000000ff */
[----:B------:R-:W-:-:S07]  /*e830*/  IMAD R6, R13, R18, RZ ;  /* 0x000000120d067224 */ /* 0x000fce00078e02ff */
.L_x_519:
[----:B------:R-:W-:Y:S05]  /*e840*/  BSYNC B1 ;  /* 0x0000000000017941 */ /* 0x000fea0003800000 */
.L_x_518:
[----:B-1----:R-:W-:Y:S01]  /*e850*/  @!P0 IMAD R13, R140, R17, R6 ;  /* 0x000000118c0d8224 */ /* 0x002fe200078e0206 */
[----:B------:R-:W-:Y:S04]  /*e860*/  BSSY B1, `(.L_x_520) ;  /* 0x0000006000017945 */ /* 0x000fe80003800000 */
[----:B------:R1:W-:Y:S01]  /*e870*/  @!P0 STG.E.U8 desc[UR36][R2.64+0x1e8], R13 ;  /* 0x0001e80d02008986 */ /* 0x0003e2000c101124 */
[----:B------:R-:W-:Y:S05]  /*e880*/  @P5 BRA `(.L_x_521) ;  /* 0x00000000000c5947 */ /* 0x000fea0003800000 */
[----:B------:R-:W1:Y:S02]  /*e890*/  LDG.E.U8 R16, desc[UR36][R10.64+0x1e9] ;  /* 0x0001e9240a107981 */ /* 0x000e64000c1e1100 */
[----:B-1----:R-:W-:-:S05]  /*e8a0*/  PRMT R13, R16, 0x8880, RZ ;  /* 0x00008880100d7816 */ /* 0x002fca00000000ff */
[----:B------:R-:W-:-:S07]  /*e8b0*/  IMAD R6, R13, R18, RZ ;  /* 0x000000120d067224 */ /* 0x000fce00078e02ff */
.L_x_521:
[----:B------:R-:W-:Y:S05]  /*e8c0*/  BSYNC B1 ;  /* 0x0000000000017941 */ /* 0x000fea0003800000 */
.L_x_520:
        /* <DEDUP_REMOVED lines=13> */
.L_x_523:
[----:B------:R-:W-:Y:S05]  /*e9a0*/  BSYNC B1 ;  /* 0x0000000000017941 */ /* 0x000fea0003800000 */
.L_x_522:
[----:B-1----:R-:W-:Y:S01]  /*e9b0*/  @!P4 IMAD R13, R142, R17, R6 ;  /* 0x000000118e0dc224 */ /* 0x002fe200078e0206 */
[----:B------:R-:W-:Y:S04]  /*e9c0*/  BSSY B1, `(.L_x_524) ;  /* 0x0000006000017945 */ /* 0x000fe80003800000 */
[----:B------:R1:W-:Y:S01]  /*e9d0*/  @!P4 STG.E.U8 desc[UR36][R4.64+0x1e8], R13 ;  /* 0x0001e80d0400c986 */ /* 0x0003e2000c101124 */
[----:B------:R-:W-:Y:S05]  /*e9e0*/  @P1 BRA `(.L_x_525) ;  /* 0x00000000000c1947 */ /* 0x000fea0003800000 */
[----:B------:R-:W1:Y:S02]  /*e9f0*/  LDG.E.U8 R16, desc[UR36][R8.64+0x1e9] ;  /* 0x0001e92408107981 */ /* 0x000e64000c1e1100 */
[----:B-1----:R-:W-:-:S05]  /*ea00*/  PRMT R13, R16, 0x8880, RZ ;  /* 0x00008880100d7816 */ /* 0x002fca00000000ff */
[----:B------:R-:W-:-:S07]  /*ea10*/  IMAD R6, R13, R18, RZ ;  /* 0x000000120d067224 */ /* 0x000fce00078e02ff */
.L_x_525:
[----:B------:R-:W-:Y:S05]  /*ea20*/  BSYNC B1 ;  /* 0x0000000000017941 */ /* 0x000fea0003800000 */
.L_x_524:
[----:B------:R-:W-:Y:S01]  /*ea30*/  @!P1 IMAD R143, R143, R17, R6 ;  /* 0x000000118f8f9224 */ /* 0x000fe200078e0206 */
[----:B------:R-:W-:Y:S04]  /*ea40*/  BSSY B1, `(.L_x_526) ;  /* 0x0000006000017945 */ /* 0x000fe80003800000 */
[----:B------:R0:W-:Y:S01]  /*ea50*/  @!P1 STG.E.U8 desc[UR36][R4.64+0x1e9], R143 ;  /* 0x0001e98f04009986 */ /* 0x0001e2000c101124 */
[----:B------:R-:W-:Y:S05]  /*ea60*/  @P3 BRA `(.L_x_527) ;  /* 0x00000000000c3947 */ /* 0x000fea0003800000 */
[----:B------:R-:W1:Y:S02]  /*ea70*/  LDG.E.U8 R16, desc[UR36][R10.64+0x1f0] ;  /* 0x0001f0240a107981 */ /* 0x000e64000c1e1100 */
[----:B-1----:R-:W-:-:S05]  /*ea80*/  PRMT R13, R16, 0x8880, RZ ;  /* 0x00008880100d7816 */ /* 0x002fca00000000ff */
[----:B------:R-:W-:-:S07]  /*ea90*/  IMAD R6, R13, R18, RZ ;  /* 0x000000120d067224 */ /* 0x000fce00078e02ff */
.L_x_527:
[----:B------:R-:W-:Y:S05]  /*eaa0*/  BSYNC B1 ;  /* 0x0000000000017941 */ /* 0x000fea0003800000 */
.L_x_526:
[----:B-1----:R-:W-:Y:S01]  /*eab0*/  @!P3 IMAD R13, R144, R17, R6 ;  /* 0x00000011900db224 */ /* 0x002fe200078e0206 */
[----:B------:R-:W-:Y:S04]  /*eac0*/  BSSY B1, `(.L_x_528) ;  /* 0x0000006000017945 */ /* 0x000fe80003800000 */
[----:B------:R1:W-:Y:S01]  /*ead0*/  @!P3 STG.E.U8 desc[UR36][R2.64+0x1f0], R13 ;  /* 0x0001f00d0200b986 */ /* 0x0003e2000c101124 */
[----:B------:R-:W-:Y:S05]  /*eae0*/  @P5 BRA `(.L_x_529) ;  /* 0x00000000000c5947 */ /* 0x000fea0003800000 */
[----:B------:R-:W1:Y:S02]  /*eaf0*/  LDG.E.U8 R16, desc[UR36][R10.64+0x1f1] ;  /* 0x0001f1240a107981 */ /* 0x000e64000c1e1100 */
[----:B-1----:R-:W-:-:S05]  /*eb00*/  PRMT R13, R16, 0x8880, RZ ;  /* 0x00008880100d7816 */ /* 0x002fca00000000ff */
[----:B------:R-:W-:-:S07]  /*eb10*/  IMAD R6, R13, R18, RZ ;  /* 0x000000120d067224 */ /* 0x000fce00078e02ff */
.L_x_529:
[----:B------:R-:W-:Y:S05]  /*eb20*/  BSYNC B1 ;  /* 0x0000000000017941 */ /* 0x000fea0003800000 */
.L_x_528:
        /* <DEDUP_REMOVED lines=9> */
[----:B------:R-:W-:Y:S01]  /*ebc0*/  ISETP.LT.OR P3, PT, R0, 0x9, !P3 ;  /* 0x000000090000780c */ /* 0x000fe20005f61670 */
[----:B------:R-:W-:-:S12]  /*ebd0*/  @P2 BRA `(.L_x_531) ;  /* 0x00000000000c2947 */ /* 0x000fd80003800000 */
[----:B------:R-:W5:Y:S02]  /*ebe0*/  LDG.E.U8 R16, desc[UR36][R8.64+0x1f0] ;  /* 0x0001f02408107981 */ /* 0x000f64000c1e1100 */
[----:B-----5:R-:W-:-:S05]  /*ebf0*/  PRMT R7, R16, 0x8880, RZ ;  /* 0x0000888010077816 */ /* 0x020fca00000000ff */
[----:B------:R-:W-:-:S07]  /*ec00*/  IMAD R6, R7, R18, RZ ;  /* 0x0000001207067224 */ /* 0x000fce00078e02ff */
.L_x_531:
[----:B------:R-:W-:Y:S05]  /*ec10*/  BSYNC B1 ;  /* 0x0000000000017941 */ /* 0x000fea0003800000 */
.L_x_530:
[----:B------:R-:W-:Y:S01]  /*ec20*/  @!P2 IMAD R7, R146, R17, R6 ;  /* 0x000000119207a224 */ /* 0x000fe200078e0206 */
[----:B------:R-:W-:Y:S04]  /*ec30*/  BSSY B1, `(.L_x_532) ;  /* 0x0000006000017945 */ /* 0x000fe80003800000 */
[----:B------:R0:W-:Y:S01]  /*ec40*/  @!P2 STG.E.U8 desc[UR36][R4.64+0x1f0], R7 ;  /* 0x0001f0070400a986 */ /* 0x0001e2000c101124 */
[----:B------:R-:W-:Y:S05]  /*ec50*/  @P0 BRA `(.L_x_533) ;  /* 0x00000000000c0947 */ /* 0x000fea0003800000 */
[----:B------:R-:W0:Y:S02]  /*ec60*/  LDG.E.U8 R16, desc[UR36][R8.64+0x1f1] ;  /* 0x0001f12408107981 */ /* 0x000e24000c1e1100 */
[----:B0-----:R-:W-:-:S05]  /*ec70*/  PRMT R7, R16, 0x8880, RZ ;  /* 0x0000888010077816 */ /* 0x001fca00000000ff */
[----:B------:R-:W-:-:S07]  /*ec80*/  IMAD R6, R7, R18, RZ ;  /* 0x0000001207067224 */ /* 0x000fce00078e02ff */
.L_x_533:
[----:B------:R-:W-:Y:S05]  /*ec90*/  BSYNC B1 ;  /* 0x0000000000017941 */ /* 0x000fea0003800000 */
.L_x_532:
[----:B------:R-:W-:Y:S01]  /*eca0*/  @!P0 IMAD R147, R147, R17, R6 ;  /* 0x0000001193938224 */ /* 0x000fe200078e0206 */
[----:B------:R-:W-:Y:S04]  /*ecb0*/  BSSY B1, `(.L_x_534) ;  /* 0x0000006000017945 */ /* 0x000fe80003800000 */
[----:B------:R0:W-:Y:S01]  /*ecc0*/  @!P0 STG.E.U8 desc[UR36][R4.64+0x1f1], R147 ;  /* 0x0001f19304008986 */ /* 0x0001e2000c101124 */
[----:B------:R-:W-:Y:S05]  /*ecd0*/  @P5 BRA `(.L_x_535) ;  /* 0x00000000000c5947 */ /* 0x000fea0003800000 */
[----:B------:R-:W0:Y:S02]  /*ece0*/  LDG.E.U8 R16, desc[UR36][R10.64+0x1f8] ;  /* 0x0001f8240a107981 */ /* 0x000e24000c1e1100 */
[----:B0-----:R-:W-:-:S05]  /*ecf0*/  PRMT R7, R16, 0x8880, RZ ;  /* 0x0000888010077816 */ /* 0x001fca00000000ff */
[----:B------:R-:W-:-:S07]  /*ed00*/  IMAD R6, R7, R18, RZ ;  /* 0x0000001207067224 */ /* 0x000fce00078e02ff */
.L_x_535:
[----:B------:R-:W-:Y:S05]  /*ed10*/  BSYNC B1 ;  /* 0x0000000000017941 */ /* 0x000fea0003800000 */
.L_x_534:
[----:B0-----:R-:W-:Y:S01]  /*ed20*/  @!P5 IMAD R7, R148, R17, R6 ;  /* 0x000000119407d224 */ /* 0x001fe200078e0206 */
[----:B------:R-:W-:Y:S04]  /*ed30*/  BSSY B1, `(.L_x_536) ;  /* 0x0000006000017945 */ /* 0x000fe80003800000 */
[----:B------:R0:W-:Y:S01]  /*ed40*/  @!P5 STG.E.U8 desc[UR36][R2.64+0x1f8], R7 ;  /* 0x0001f8070200d986 */ /* 0x0001e2000c101124 */
[----:B------:R-:W-:Y:S05]  /*ed50*/  @P4 BRA `(.L_x_537) ;  /* 0x00000000000c4947 */ /* 0x000fea0003800000 */
[----:B------:R-:W0:Y:S02]  /*ed60*/  LDG.E.U8 R16, desc[UR36][R10.64+0x1f9] ;  /* 0x0001f9240a107981 */ /* 0x000e24000c1e1100 */
[----:B0-----:R-:W-:-:S05]  /*ed70*/  PRMT R7, R16, 0x8880, RZ ;  /* 0x0000888010077816 */ /* 0x001fca00000000ff */
[----:B------:R-:W-:-:S07]  /*ed80*/  IMAD R6, R7, R18, RZ ;  /* 0x0000001207067224 */ /* 0x000fce00078e02ff */
.L_x_537:
[----:B------:R-:W-:Y:S05]  /*ed90*/  BSYNC B1 ;  /* 0x0000000000017941 */ /* 0x000fea0003800000 */
.L_x_536:
[----:B------:R-:W-:Y:S01]  /*eda0*/  @!P4 IMAD R149, R149, R17, R6 ;  /* 0x000000119595c224 */ /* 0x000fe200078e0206 */
[----:B------:R-:W-:Y:S04]  /*edb0*/  BSSY B1, `(.L_x_538) ;  /* 0x0000006000017945 */ /* 0x000fe80003800000 */
[----:B------:R0:W-:Y:S01]  /*edc0*/  @!P4 STG.E.U8 desc[UR36][R2.64+0x1f9], R149 ;  /* 0x0001f9950200c986 */ /* 0x0001e2000c101124 */
[----:B------:R-:W-:Y:S05]  /*edd0*/  @P3 BRA `(.L_x_539) ;  /* 0x00000000000c3947 */ /* 0x000fea0003800000 */
[----:B------:R-:W0:Y:S02]  /*ede0*/  LDG.E.U8 R16, desc[UR36][R8.64+0x1f8] ;  /* 0x0001f82408107981 */ /* 0x000e24000c1e1100 */
[----:B012-4-:R-:W-:-:S05]  /*edf0*/  PRMT R3, R16, 0x8880, RZ ;  /* 0x0000888010037816 */ /* 0x017fca00000000ff */
[----:B------:R-:W-:-:S07]  /*ee00*/  IMAD R6, R3, R18, RZ ;  /* 0x0000001203067224 */ /* 0x000fce00078e02ff */
.L_x_539:
[----:B------:R-:W-:Y:S05]  /*ee10*/  BSYNC B1 ;  /* 0x0000000000017941 */ /* 0x000fea0003800000 */
.L_x_538:
[----:B012-4-:R-:W-:Y:S01]  /*ee20*/  @!P3 IMAD R3, R150, R17, R6 ;  /* 0x000000119603b224 */ /* 0x017fe200078e0206 */
[----:B------:R-:W-:Y:S01]  /*ee30*/  ISETP.LT.OR P1, PT, R0, 0x9, !P1 ;  /* 0x000000090000780c */ /* 0x000fe20004f21670 */
[----:B------:R-:W-:Y:S03]  /*ee40*/  BSSY B1, `(.L_x_540) ;  /* 0x0000006000017945 */ /* 0x000fe60003800000 */
[----:B------:R0:W-:Y:S09]  /*ee50*/  @!P3 STG.E.U8 desc[UR36][R4.64+0x1f8], R3 ;  /* 0x0001f8030400b986 */ /* 0x0001f2000c101124 */
[----:B------:R-:W-:Y:S05]  /*ee60*/  @P1 BRA `(.L_x_541) ;  /* 0x00000000000c1947 */ /* 0x000fea0003800000 */
[----:B------:R-:W0:Y:S02]  /*ee70*/  LDG.E.U8 R16, desc[UR36][R8.64+0x1f9] ;  /* 0x0001f92408107981 */ /* 0x000e24000c1e1100 */
[----:B0-----:R-:W-:-:S05]  /*ee80*/  PRMT R3, R16, 0x8880, RZ ;  /* 0x0000888010037816 */ /* 0x001fca00000000ff */
[----:B------:R-:W-:-:S07]  /*ee90*/  IMAD R6, R3, R18, RZ ;  /* 0x0000001203067224 */ /* 0x000fce00078e02ff */
.L_x_541:
[----:B------:R-:W-:Y:S05]  /*eea0*/  BSYNC B1 ;  /* 0x0000000000017941 */ /* 0x000fea0003800000 */
.L_x_540:
[----:B------:R-:W-:Y:S01]  /*eeb0*/  IMAD R151, R151, R17, R6 ;  /* 0x0000001197977224 */ /* 0x000fe200078e0206 */
[----:B------:R-:W-:Y:S06]  /*eec0*/  @P1 BRA `(.L_x_542) ;  /* 0x0000004000081947 */ /* 0x000fec0003800000 */
[----:B------:R1:W-:Y:S01]  /*eed0*/  STG.E.U8 desc[UR36][R4.64+0x1f9], R151 ;  /* 0x0001f99704007986 */ /* 0x0003e2000c101124 */
[----:B------:R-:W-:Y:S05]  /*eee0*/  BRA `(.L_x_542) ;  /* 0x0000004000007947 */ /* 0x000fea0003800000 */
.L_x_29:
[----:B------:R-:W2:Y:S04]  /*eef0*/  LDL.LU R6, [R1] ;  /* 0x0000000001067983 */ /* 0x000ea80000300800 */
[----:B------:R-:W3:Y:S04]  /*ef00*/  LDL.LU R8, [R1+0x4] ;  /* 0x0000040001087983 */ /* 0x000ee80000300800 */
[----:B------:R-:W4:Y:S04]  /*ef10*/  LDL.LU R9, [R1+0x28] ;  /* 0x0000280001097983 */ /* 0x000f280000300800 */
[----:B------:R-:W5:Y:S04]  /*ef20*/  LDL.LU R11, [R1+0x88] ;  /* 0x00008800010b7983 */ /* 0x000f680000300800 */
        /* <DEDUP_REMOVED lines=65> */
[----:B------:R-:W5:Y:S01]  /*f340*/  LDL.LU R174, [R1+0x194] ;  /* 0x0001940001ae7983 */ /* 0x000f620000300800 */
[----:B------:R-:W-:-:S03]  /*f350*/  ISETP.GE.AND P0, PT, R7, 0x1, PT ;  /* 0x000000010700780c */ /* 0x000fc60003f06270 */
[----:B------:R-:W5:Y:S04]  /*f360*/  LDL.LU R173, [R1+0x198] ;  /* 0x0001980001ad7983 */ /* 0x000f680000300800 */
[----:B------:R-:W5:Y:S04]  /*f370*/  LDL.LU R172, [R1+0x19c] ;  /* 0x00019c0001ac7983 */ /* 0x000f680000300800 */
[----:B------:R-:W5:Y:S04]  /*f380*/  LDL.LU R171, [R1+0x1a0] ;  /* 0x0001a00001ab7983 */ /* 0x000f680000300800 */
[----:B------:R-:W5:Y:S01]  /*f390*/  LDL.LU R170, [R1+0x1a4] ;  /* 0x0001a40001aa7983 */ /* 0x000f620000300800 */
[----:B------:R-:W-:-:S03]  /*f3a0*/  ISETP.LT.OR P1, PT, R0, 0x1, !P0 ;  /* 0x000000010000780c */ /* 0x000fc60004721670 */
        /* <DEDUP_REMOVED lines=13> */
[----:B--2---:R-:W-:-:S03]  /*f480*/  @!P1 IMAD R6, R6, R17, RZ ;  /* 0x0000001106069224 */ /* 0x004fc600078e02ff */
        /* <DEDUP_REMOVED lines=9> */
[----:B------:R0:W-:Y:S04]  /*f520*/  @!P1 STG.E.U8 desc[UR36][R2.64], R6 ;  /* 0x0000000602009986 */ /* 0x0001e8000c101124 */
[----:B0-----:R-:W4:Y:S01]  /*f530*/  LDL.LU R6, [R1+0x8] ;  /* 0x0000080001067983 */ /* 0x001f220000300800 */
[----:B------:R-:W-:-:S02]  /*f540*/  ISETP.GE.AND P1, PT, R7, 0x2, PT ;  /* 0x000000020700780c */ /* 0x000fc40003f26270 */
[C---:B------:R-:W-:Y:S02]  /*f550*/  ISETP.LT.OR P0, PT, R0.reuse, 0x9, !P0 ;  /* 0x000000090000780c */ /* 0x040fe40004701670 */
[----:B------:R-:W-:-:S13]  /*f560*/  ISETP.LT.OR P2, PT, R0, 0x1, !P1 ;  /* 0x000000010000780c */ /* 0x000fda0004f41670 */
[----:B---3--:R-:W-:-:S05]  /*f570*/  @!P2 IMAD R8, R8, R17, RZ ;  /* 0x000000110808a224 */ /* 0x008fca00078e02ff */
[----:B------:R0:W-:Y:S04]  /*f580*/  @!P2 STG.E.U8 desc[UR36][R2.64+0x1], R8 ;  /* 0x000001080200a986 */ /* 0x0001e8000c101124 */
[----:B0-----:R-:W3:Y:S01]  /*f590*/  LDL.LU R8, [R1+0xc] ;  /* 0x00000c0001087983 */ /* 0x001ee20000300800 */
[----:B----4-:R-:W-:-:S05]  /*f5a0*/  @!P0 IMAD R6, R6, R17, RZ ;  /* 0x0000001106068224 */ /* 0x010fca00078e02ff */
[----:B------:R0:W-:Y:S04]  /*f5b0*/  @!P0 STG.E.U8 desc[UR36][R4.64], R6 ;  /* 0x0000000604008986 */ /* 0x0001e8000c101124 */
[----:B0-----:R-:W4:Y:S01]  /*f5c0*/  LDL.LU R6, [R1+0x10] ;  /* 0x0000100001067983 */ /* 0x001f220000300800 */
[----:B------:R-:W-:Y:S02]  /*f5d0*/  ISETP.GE.AND P2, PT, R7, 0x9, PT ;  /* 0x000000090700780c */ /* 0x000fe40003f46270 */
[C---:B------:R-:W-:Y:S02]  /*f5e0*/  ISETP.LT.OR P0, PT, R0.reuse, 0x9, !P1 ;  /* 0x000000090000780c */ /* 0x040fe40004f01670 */
[----:B------:R-:W-:-:S11]  /*f5f0*/  ISETP.LT.OR P1, PT, R0, 0x1, !P2 ;  /* 0x000000010000780c */ /* 0x000fd60005721670 */
[----:B---3--:R-:W-:-:S05]  /*f600*/  @!P0 IMAD R8, R8, R17, RZ ;  /* 0x0000001108088224 */ /* 0x008fca00078e02ff */
[----:B------:R0:W-:Y:S04]  /*f610*/  @!P0 STG.E.U8 desc[UR36][R4.64+0x1], R8 ;  /* 0x0000010804008986 */ /* 0x0001e8000c101124 */
[----:B0-----:R-:W3:Y:S01]  /*f620*/  LDL.LU R8, [R1+0x18] ;  /* 0x0000180001087983 */ /* 0x001ee20000300800 */
[----:B----4-:R-:W-:-:S05]  /*f630*/  @!P1 IMAD R6, R6, R17, RZ ;  /* 0x0000001106069224 */ /* 0x010fca00078e02ff */
[----:B------:R0:W-:Y:S04]  /*f640*/  @!P1 STG.E.U8 desc[UR36][R2.64+0x8], R6 ;  /* 0x0000080602009986 */ /* 0x0001e8000c101124 */
[----:B0-----:R-:W4:Y:S01]  /*f650*/  LDL.LU R6, [R1+0x14] ;  /* 0x0000140001067983 */ /* 0x001f220000300800 */
[----:B------:R-:W-:-:S04]  /*f660*/  ISETP.GE.AND P5, PT, R7, 0xa, PT ;  /* 0x0000000a0700780c */ /* 0x000fc80003fa6270 */
[C---:B------:R-:W-:Y:S02]  /*f670*/  ISETP.LT.OR P3, PT, R0.reuse, 0x1, !P5 ;  /* 0x000000010000780c */ /* 0x040fe40006f61670 */
[----:B------:R-:W-:-:S11]  /*f680*/  ISETP.LT.OR P2, PT, R0, 0x9, !P2 ;  /* 0x000000090000780c */ /* 0x000fd60005741670 */
[----:B----4-:R-:W-:-:S05]  /*f690*/  @!P3 IMAD R6, R6, R17, RZ ;  /* 0x000000110606b224 */ /* 0x010fca00078e02ff */
[----:B------:R0:W-:Y:S04]  /*f6a0*/  @!P3 STG.E.U8 desc[UR36][R2.64+0x9], R6 ;  /* 0x000009060200b986 */ /* 0x0001e8000c101124 */
[----:B0-----:R-:W4:Y:S01]  /*f6b0*/  LDL.LU R6, [R1+0x1c] ;  /* 0x00001c0001067983 */ /* 0x001f220000300800 */
[----:B------:R-:W-:Y:S01]  /*f6c0*/  ISETP.LT.OR P5, PT, R0, 0x9, !P5 ;  /* 0x000000090000780c */ /* 0x000fe20006fa1670 */
[----:B---3--:R-:W-:-:S05]  /*f6d0*/  @!P2 IMAD R8, R8, R17, RZ ;  /* 0x000000110808a224 */ /* 0x008fca00078e02ff */
[----:B------:R0:W-:Y:S04]  /*f6e0*/  @!P2 STG.E.U8 desc[UR36][R4.64+0x8], R8 ;  /* 0x000008080400a986 */ /* 0x0001e8000c101124 */
[----:B0-----:R-:W3:Y:S03]  /*f6f0*/  LDL.LU R8, [R1+0x2c] ;  /* 0x00002c0001087983 */ /* 0x001ee60000300800 */
[----:B----4-:R-:W-:-:S05]  /*f700*/  @!P5 IMAD R6, R6, R17, RZ ;  /* 0x000000110606d224 */ /* 0x010fca00078e02ff */
[----:B------:R0:W-:Y:S04]  /*f710*/  @!P5 STG.E.U8 desc[UR36][R4.64+0x9], R6 ;  /* 0x000009060400d986 */ /* 0x0001e8000c101124 */
[----:B0-----:R-:W4:Y:S01]  /*f720*/  LDL.LU R6, [R1+0x20] ;  /* 0x0000200001067983 */ /* 0x001f220000300800 */
[----:B------:R-:W-:-:S04]  /*f730*/  ISETP.GE.AND P1, PT, R7, 0x11, PT ;  /* 0x000000110700780c */ /* 0x000fc80003f26270 */
[----:B------:R-:W-:Y:S02]  /*f740*/  ISETP.LT.OR P0, PT, R0, 0x1, !P1 ;  /* 0x000000010000780c */ /* 0x000fe40004f01670 */
[----:B------:R-:W-:-:S11]  /*f750*/  ISETP.GE.AND P3, PT, R7, 0x12, PT ;  /* 0x000000120700780c */ /* 0x000fd60003f66270 */
[----:B----4-:R-:W-:-:S05]  /*f760*/  @!P0 IMAD R6, R6, R17, RZ ;  /* 0x0000001106068224 */ /* 0x010fca00078e02ff */
[----:B------:R0:W-:Y:S04]  /*f770*/  @!P0 STG.E.U8 desc[UR36][R2.64+0x10], R6 ;  /* 0x0000100602008986 */ /* 0x0001e8000c101124 */
[----:B0-----:R-:W4:Y:S01]  /*f780*/  LDL.LU R6, [R1+0x24] ;  /* 0x0000240001067983 */ /* 0x001f220000300800 */
[C---:B------:R-:W-:Y:S02]  /*f790*/  ISETP.LT.OR P4, PT, R0.reuse, 0x1, !P3 ;  /* 0x000000010000780c */ /* 0x040fe40005f81670 */
[----:B------:R-:W-:Y:S02]  /*f7a0*/  ISETP.GE.AND P2, PT, R7, 0x19, PT ;  /* 0x000000190700780c */ /* 0x000fe40003f46270 */
[C---:B------:R-:W-:Y:S02]  /*f7b0*/  ISETP.LT.OR P1, PT, R0.reuse, 0x9, !P1 ;  /* 0x000000090000780c */ /* 0x040fe40004f21670 */
[----:B------:R-:W-:-:S07]  /*f7c0*/  ISETP.LT.OR P3, PT, R0, 0x9, !P3 ;  /* 0x000000090000780c */ /* 0x000fce0005f61670 */
[----:B----4-:R-:W-:-:S05]  /*f7d0*/  @!P4 IMAD R6, R6, R17, RZ ;  /* 0x000000110606c224 */ /* 0x010fca00078e02ff */
[----:B------:R0:W-:Y:S04]  /*f7e0*/  @!P4 STG.E.U8 desc[UR36][R2.64+0x11], R6 ;  /* 0x000011060200c986 */ /* 0x0001e8000c101124 */
[----:B0-----:R-:W4:Y:S01]  /*f7f0*/  LDL.LU R6, [R1+0x30] ;  /* 0x0000300001067983 */ /* 0x001f220000300800 */
[----:B------:R-:W-:Y:S01]  /*f800*/  ISETP.LT.OR P5, PT, R0, 0x1, !P2 ;  /* 0x000000010000780c */ /* 0x000fe200057a1670 */
[-C--:B------:R-:W-:Y:S02]  /*f810*/  @!P1 IMAD R9, R9, R17.reuse, RZ ;  /* 0x0000001109099224 */ /* 0x080fe400078e02ff */
[----:B---3--:R-:W-:-:S03]  /*f820*/  @!P3 IMAD R8, R8, R17, RZ ;  /* 0x000000110808b224 */ /* 0x008fc600078e02ff */
[----:B------:R0:W-:Y:S04]  /*f830*/  @!P1 STG.E.U8 desc[UR36][R4.64+0x10], R9 ;  /* 0x0000100904009986 */ /* 0x0001e8000c101124 */
[----:B------:R1:W-:Y:S04]  /*f840*/  @!P3 STG.E.U8 desc[UR36][R4.64+0x11], R8 ;  /* 0x000011080400b986 */ /* 0x0003e8000c101124 */
[----:B0-----:R-:W3:Y:S04]  /*f850*/  LDL.LU R9, [R1+0x38] ;  /* 0x0000380001097983 */ /* 0x001ee80000300800 */
[----:B-1----:R-:W5:Y:S01]  /*f860*/  LDL.LU R8, [R1+0x3c] ;  /* 0x00003c0001087983 */ /* 0x002f620000300800 */
[----:B----4-:R-:W-:-:S05]  /*f870*/  @!P5 IMAD R6, R6, R17, RZ ;  /* 0x000000110606d224 */ /* 0x010fca00078e02ff */
[----:B------:R0:W-:Y:S04]  /*f880*/  @!P5 STG.E.U8 desc[UR36][R2.64+0x18], R6 ;  /* 0x000018060200d986 */ /* 0x0001e8000c101124 */
[----:B0-----:R-:W4:Y:S01]  /*f890*/  LDL.LU R6, [R1+0x34] ;  /* 0x0000340001067983 */ /* 0x001f220000300800 */
[----:B------:R-:W-:-:S04]  /*f8a0*/  ISETP.GE.AND P0, PT, R7, 0x1a, PT ;  /* 0x0000001a0700780c */ /* 0x000fc80003f06270 */
[C---:B------:R-:W-:Y:S02]  /*f8b0*/  ISETP.LT.OR P4, PT, R0.reuse, 0x1, !P0 ;  /* 0x000000010000780c */ /* 0x040fe40004781670 */
[----:B------:R-:W-:Y:S02]  /*f8c0*/  ISETP.GE.AND P1, PT, R7, 0x21, PT ;  /* 0x000000210700780c */ /* 0x000fe40003f26270 */
[----:B------:R-:W-:-:S09]  /*f8d0*/  ISETP.LT.OR P2, PT, R0, 0x9, !P2 ;  /* 0x000000090000780c */ /* 0x000fd20005741670 */
[----:B----4-:R-:W-:-:S05]  /*f8e0*/  @!P4 IMAD R6, R6, R17, RZ ;  /* 0x000000110606c224 */ /* 0x010fca00078e02ff */
[----:B------:R0:W-:Y:S04]  /*f8f0*/  @!P4 STG.E.U8 desc[UR36][R2.64+0x19], R6 ;  /* 0x000019060200c986 */ /* 0x0001e8000c101124 */
[----:B0-----:R-:W4:Y:S01]  /*f900*/  LDL.LU R6, [R1+0x40] ;  /* 0x0000400001067983 */ /* 0x001f220000300800 */
[C---:B------:R-:W-:Y:S02]  /*f910*/  ISETP.LT.OR P3, PT, R0.reuse, 0x9, !P0 ;  /* 0x000000090000780c */ /* 0x040fe40004761670 */
[----:B------:R-:W-:Y:S01]  /*f920*/  ISETP.LT.OR P5, PT, R0, 0x1, !P1 ;  /* 0x000000010000780c */ /* 0x000fe20004fa1670 */
[----:B---3--:R-:W-:-:S05]  /*f930*/  @!P2 IMAD R9, R9, R17, RZ ;  /* 0x000000110909a224 */ /* 0x008fca00078e02ff */
[----:B------:R0:W-:Y:S05]  /*f940*/  @!P2 STG.E.U8 desc[UR36][R4.64+0x18], R9 ;  /* 0x000018090400a986 */ /* 0x0001ea000c101124 */
[----:B-----5:R-:W-:-:S05]  /*f950*/  @!P3 IMAD R8, R8, R17, RZ ;  /* 0x000000110808b224 */ /* 0x020fca00078e02ff */
        /* <DEDUP_REMOVED lines=13> */
[----:B-----5:R-:W-:-:S05]  /*fa30*/  @!P1 IMAD R8, R8, R17, RZ ;  /* 0x0000001108089224 */ /* 0x020fca00078e02ff */
[----:B------:R0:W-:Y:S04]  /*fa40*/  @!P1 STG.E.U8 desc[UR36][R4.64+0x20], R8 ;  /* 0x0000200804009986 */ /* 0x0001e8000c101124 */
[----:B0-----:R-:W5:Y:S03]  /*fa50*/  LDL.LU R8, [R1+0x50] ;  /* 0x0000500001087983 */ /* 0x001f660000300800 */
[----:B----4-:R-:W-:-:S05]  /*fa60*/  @!P2 IMAD R6, R6, R17, RZ ;  /* 0x000000110606a224 */ /* 0x010fca00078e02ff */
[----:B------:R0:W-:Y:S04]  /*fa70*/  @!P2 STG.E.U8 desc[UR36][R4.64+0x21], R6 ;  /* 0x000021060400a986 */ /* 0x0001e8000c101124 */
[----:B0-----:R-:W4:Y:S01]  /*fa80*/  LDL.LU R6, [R1+0x54] ;  /* 0x0000540001067983 */ /* 0x001f220000300800 */
[C---:B------:R-:W-:Y:S02]  /*fa90*/  ISETP.GE.AND P3, PT, R7.reuse, 0x29, PT ;  /* 0x000000290700780c */ /* 0x040fe40003f66270 */
[----:B------:R-:W-:Y:S02]  /*faa0*/  ISETP.GE.AND P0, PT, R7, 0x2a, PT ;  /* 0x0000002a0700780c */ /* 0x000fe40003f06270 */
[C---:B------:R-:W-:Y:S02]  /*fab0*/  ISETP.LT.OR P4, PT, R0.reuse, 0x1, !P3 ;  /* 0x000000010000780c */ /* 0x040fe40005f81670 */
[----:B------:R-:W-:-:S11]  /*fac0*/  ISETP.LT.OR P5, PT, R0, 0x1, !P0 ;  /* 0x000000010000780c */ /* 0x000fd600047a1670 */
[----:B-----5:R-:W-:-:S05]  /*fad0*/  @!P4 IMAD R8, R8, R17, RZ ;  /* 0x000000110808c224 */ /* 0x020fca00078e02ff */
[----:B------:R0:W-:Y:S04]  /*fae0*/  @!P4 STG.E.U8 desc[UR36][R2.64+0x28], R8 ;  /* 0x000028080200c986 */ /* 0x0001e8000c101124 */
[----:B0-----:R-:W5:Y:S01]  /*faf0*/  LDL.LU R8, [R1+0x60] ;  /* 0x0000600001087983 */ /* 0x001f620000300800 */
[----:B----4-:R-:W-:-:S05]  /*fb00*/  @!P5 IMAD R6, R6, R17, RZ ;  /* 0x000000110606d224 */ /* 0x010fca00078e02ff */
[----:B------:R0:W-:Y:S04]  /*fb10*/  @!P5 STG.E.U8 desc[UR36][R2.64+0x29], R6 ;  /* 0x000029060200d986 */ /* 0x0001e8000c101124 */
[----:B0-----:R-:W4:Y:S01]  /*fb20*/  LDL.LU R6, [R1+0x58] ;  /* 0x0000580001067983 */ /* 0x001f220000300800 */
[C---:B------:R-:W-:Y:S02]  /*fb30*/  ISETP.LT.OR P1, PT, R0.reuse, 0x9, !P3 ;  /* 0x000000090000780c */ /* 0x040fe40005f21670 */
[C---:B------:R-:W-:Y:S02]  /*fb40*/  ISETP.GE.AND P3, PT, R7.reuse, 0x31, PT ;  /* 0x000000310700780c */ /* 0x040fe40003f66270 */
[----:B------:R-:W-:Y:S02]  /*fb50*/  ISETP.GE.AND P2, PT, R7, 0x32, PT ;  /* 0x000000320700780c */ /* 0x000fe40003f46270 */
[----:B------:R-:W-:-:S07]  /*fb60*/  ISETP.LT.OR P0, PT, R0, 0x9, !P0 ;  /* 0x000000090000780c */ /* 0x000fce0004701670 */
        /* <DEDUP_REMOVED lines=33> */
[----:B------:R-:W-:-:S11]  /*fd80*/  ISETP.LT.OR P0, PT, R0, 0x9, !P0 ;  /* 0x000000090000780c */ /* 0x000fd60004701670 */
[----:B----4-:R-:W-:-:S05]  /*fd90*/  @!P1 IMAD R6, R6, R17, RZ ;  /* 0x0000001106069224 */ /* 0x010fca00078e02ff */
[----:B------:R0:W-:Y:S04]  /*fda0*/  @!P1 STG.E.U8 desc[UR36][R4.64+0x38], R6 ;  /* 0x0000380604009986 */ /* 0x0001e8000c101124 */
[----:B0-----:R-:W4:Y:S01]  /*fdb0*/  LDL.LU R6, [R1+0x7c] ;  /* 0x00007c0001067983 */ /* 0x001f220000300800 */
[C---:B------:R-:W-:Y:S02]  /*fdc0*/  ISETP.GE.AND P3, PT, R7.reuse, 0x41, PT ;  /* 0x000000410700780c */ /* 0x040fe40003f66270 */
[----:B------:R-:W-:Y:S02]  /*fdd0*/  ISETP.GE.AND P2, PT, R7, 0x42, PT ;  /* 0x000000420700780c */ /* 0x000fe40003f46270 */
[C---:B------:R-:W-:Y:S02]  /*fde0*/  ISETP.LT.OR P4, PT, R0.reuse, 0x1, !P3 ;  /* 0x000000010000780c */ /* 0x040fe40005f81670 */
[----:B------:R-:W-:-:S02]  /*fdf0*/  ISETP.LT.OR P5, PT, R0, 0x1, !P2 ;  /* 0x000000010000780c */ /* 0x000fc400057a1670 */
[C---:B------:R-:W-:Y:S02]  /*fe00*/  ISETP.LT.OR P1, PT, R0.reuse, 0x9, !P3 ;  /* 0x000000090000780c */ /* 0x040fe40005f21670 */
[----:B------:R-:W-:Y:S02]  /*fe10*/  ISETP.GE.AND P3, PT, R7, 0x49, PT ;  /* 0x000000490700780c */ /* 0x000fe40003f66270 */
[----:B------:R-:W-:-:S05]  /*fe20*/  ISETP.LT.OR P2, PT, R0, 0x9, !P2 ;  /* 0x000000090000780c */ /* 0x000fca0005741670 */
[-C--:B-----5:R-:W-:Y:S02]  /*fe30*/  @!P4 IMAD R8, R8, R17.reuse, RZ ;  /* 0x000000110808c224 */ /* 0x0a0fe400078e02ff */
[-C--:B---3--:R-:W-:Y:S02]  /*fe40*/  @!P5 IMAD R9, R9, R17.reuse, RZ ;  /* 0x000000110909d224 */ /* 0x088fe400078e02ff */
[----:B----4-:R-:W-:-:S05]  /*fe50*/  @!P0 IMAD R6, R6, R17, RZ ;  /* 0x0000001106068224 */ /* 0x010fca00078e02ff */
[----:B------:R0:W-:Y:S04]  /*fe60*/  @!P0 STG.E.U8 desc[UR36][R4.64+0x39], R6 ;  /* 0x0000390604008986 */ /* 0x0001e8000c101124 */
[----:B0-----:R-:W3:Y:S01]  /*fe70*/  LDL.LU R6, [R1+0x98] ;  /* 0x0000980001067983 */ /* 0x001ee20000300800 */
[----:B------:R-:W-:-:S03]  /*fe80*/  ISETP.GE.AND P0, PT, R7, 0x4a, PT ;  /* 0x0000004a0700780c */ /* 0x000fc60003f06270 */
[----:B------:R-:W-:Y:S01]  /*fe90*/  @!P4 STG.E.U8 desc[UR36][R2.64+0x40], R8 ;  /* 0x000040080200c986 */ /* 0x000fe2000c101124 */
[----:B------:R-:W-:-:S03]  /*fea0*/  ISETP.LT.OR P4, PT, R0, 0x1, !P3 ;  /* 0x000000010000780c */ /* 0x000fc60005f81670 */
[----:B------:R-:W-:Y:S01]  /*feb0*/  @!P5 STG.E.U8 desc[UR36][R2.64+0x41], R9 ;  /* 0x000041090200d986 */ /* 0x000fe2000c101124 */
[----:B------:R-:W-:Y:S01]  /*fec0*/  ISETP.LT.OR P5, PT, R0, 0x1, !P0 ;  /* 0x000000010000780c */ /* 0x000fe200047a1670 */
[-C--:B------:R-:W-:Y:S02]  /*fed0*/  @!P1 IMAD R11, R11, R17.reuse, RZ ;  /* 0x000000110b0b9224 */ /* 0x080fe400078e02ff */
[----:B------:R-:W-:-:S03]  /*fee0*/  @!P2 IMAD R13, R13, R17, RZ ;  /* 0x000000110d0da224 */ /* 0x000fc600078e02ff */
[----:B------:R0:W-:Y:S01]  /*fef0*/  @!P1 STG.E.U8 desc[UR36][R4.64+0x40], R11 ;  /* 0x0000400b04009986 */ /* 0x0001e2000c101124 */
[C---:B------:R-:W-:Y:S02]  /*ff00*/  ISETP.LT.OR P1, PT, R0.reuse, 0x9, !P3 ;  /* 0x000000090000780c */ /* 0x040fe40005f21670 */
[-C--:B------:R-:W-:Y:S01]  /*ff10*/  @!P4 IMAD R15, R15, R17.reuse, RZ ;  /* 0x000000110f0fc224 */ /* 0x080fe200078e02ff */
[----:B------:R1:W-:Y:S01]  /*ff20*/  @!P2 STG.E.U8 desc[UR36][R4.64+0x41], R13 ;  /* 0x0000410d0400a986 */ /* 0x0003e2000c101124 */
[----:B------:R-:W-:Y:S02]  /*ff30*/  ISETP.GE.AND P3, PT, R7, 0x51, PT ;  /* 0x000000510700780c */ /* 0x000fe40003f66270 */
[----:B------:R-:W-:Y:S01]  /*ff40*/  @!P5 IMAD R21, R21, R17, RZ ;  /* 0x000000111515d224 */ /* 0x000fe200078e02ff */
[----:B------:R-:W-:Y:S02]  /*ff50*/  ISETP.GE.AND P2, PT, R7, 0x52, PT ;  /* 0x000000520700780c */ /* 0x000fe40003f46270 */
[C---:B------:R-:W-:Y:S01]  /*ff60*/  ISETP.LT.OR P0, PT, R0.reuse, 0x9, !P0 ;  /* 0x000000090000780c */ /* 0x040fe20004701670 */
[----:B------:R4:W-:Y:S01]  /*ff70*/  @!P4 STG.E.U8 desc[UR36][R2.64+0x48], R15 ;  /* 0x0000480f0200c986 */ /* 0x0009e2000c101124 */
[----:B------:R-:W-:-:S03]  /*ff80*/  ISETP.LT.OR P4, PT, R0, 0x1, !P3 ;  /* 0x000000010000780c */ /* 0x000fc60005f81670 */
[----:B------:R-:W-:Y:S01]  /*ff90*/  @!P5 STG.E.U8 desc[UR36][R2.64+0x49], R21 ;  /* 0x000049150200d986 */ /* 0x000fe2000c101124 */
[----:B------:R-:W-:-:S07]  /*ffa0*/  ISETP.LT.OR P5, PT, R0, 0x1, !P2 ;  /* 0x000000010000780c */ /* 0x000fce00057a1670 */
[-C--:B0-----:R-:W-:Y:S02]  /*ffb0*/  @!P0 IMAD R11, R235, R17.reuse, RZ ;  /* 0x00000011eb0b8224 */ /* 0x081fe400078e02ff */
[-C--:B-1----:R-:W-:Y:S01]  /*ffc0*/  @!P4 IMAD R13, R234, R17.reuse, RZ ;  /* 0x00000011ea0dc224 */ /* 0x082fe200078e02ff */
[----:B------:R-:W-:Y:S02]  /*ffd0*/  ISETP.LT.OR P2, PT, R0, 0x9, !P2 ;  /* 0x000000090000780c */ /* 0x000fe40005741670 */
[----:B------:R-:W-:Y:S01]  /*ffe0*/  @!P0 STG.E.U8 desc[UR36][R4.64+0x49], R11 ;  /* 0x0000490b04008986 */ /* 0x000fe2000c101124 */
[----:B------:R-:W-:Y:S01]  /*fff0*/  @!P5 IMAD R23, R23, R17, RZ ;  /* 0x000000111717d224 */ /* 0x000fe200078e02ff */
[----:B------:R-:W-:-:S09]  /*10000*/  ISETP.GE.AND P0, PT, R7, 0x5a, PT ;  /* 0x0000005a0700780c */ /* 0x000fd20003f06270 */
[-C--:B----4-:R-:W-:Y:S02]  /*10010*/  @!P2 IMAD R15, R232, R17.reuse, RZ ;  /* 0x00000011e80fa224 */ /* 0x090fe400078e02ff */
[----:B---3--:R-:W-:-:S05]  /*10020*/  @!P1 IMAD R9, R6, R17, RZ ;  /* 0x0000001106099224 */ /* 0x008fca00078e02ff */
[----:B------:R0:W-:Y:S01]  /*10030*/  @!P1 STG.E.U8 desc[UR36][R4.64+0x48], R9 ;  /* 0x0000480904009986 */ /* 0x0001e2000c101124 */
[C---:B------:R-:W-:Y:S02]  /*10040*/  ISETP.LT.OR P1, PT, R0.reuse, 0x9, !P3 ;  /* 0x000000090000780c */ /* 0x040fe40005f21670 */
[----:B------:R-:W-:Y:S01]  /*10050*/  ISETP.GE.AND P3, PT, R7, 0x59, PT ;  /* 0x000000590700780c */ /* 0x000fe20003f66270 */
[----:B------:R-:W-:Y:S03]  /*10060*/  @!P4 STG.E.U8 desc[UR36][R2.64+0x50], R13 ;  /* 0x0000500d0200c986 */ /* 0x000fe6000c101124 */
[C---:B------:R-:W-:Y:S01]  /*10070*/  ISETP.LT.OR P4, PT, R0.reuse, 0x1, !P3 ;  /* 0x000000010000780c */ /* 0x040fe20005f81670 */
[----:B------:R-:W-:Y:S01]  /*10080*/  @!P5 STG.E.U8 desc[UR36][R2.64+0x51], R23 ;  /* 0x000051170200d986 */ /* 0x000fe2000c101124 */
[----:B------:R-:W-:-:S05]  /*10090*/  ISETP.LT.OR P5, PT, R0, 0x1, !P0 ;  /* 0x000000010000780c */ /* 0x000fca00047a1670 */
[----:B0-----:R-:W-:Y:S01]  /*100a0*/  @!P1 IMAD R9, R233, R17, RZ ;  /* 0x00000011e9099224 */ /* 0x001fe200078e02ff */
[----:B------:R-:W-:Y:S01]  /*100b0*/  @!P2 STG.E.U8 desc[UR36][R4.64+0x51], R15 ;  /* 0x0000510f0400a986 */ /* 0x000fe2000c101124 */
[----:B------:R-:W-:-:S03]  /*100c0*/  ISETP.GE.AND P2, PT, R7, 0x62, PT ;  /* 0x000000620700780c */ /* 0x000fc60003f46270 */
[----:B------:R0:W-:Y:S01]  /*100d0*/  @!P1 STG.E.U8 desc[UR36][R4.64+0x50], R9 ;  /* 0x0000500904009986 */ /* 0x0001e2000c101124 */
[-C--:B------:R-:W-:Y:S01]  /*100e0*/  @!P4 IMAD R11, R231, R17.reuse, RZ ;  /* 0x00000011e70bc224 */ /* 0x080fe200078e02ff */
[----:B------:R-:W-:Y:S01]  /*100f0*/  ISETP.LT.OR P1, PT, R0, 0x9, !P3 ;  /* 0x000000090000780c */ /* 0x000fe20005f21670 */
[----:B------:R-:W-:Y:S01]  /*10100*/  @!P5 IMAD R21, R230, R17, RZ ;  /* 0x00000011e615d224 */ /* 0x000fe200078e02ff */
[----:B------:R-:W-:Y:S02]  /*10110*/  ISETP.GE.AND P3, PT, R7, 0x61, PT ;  /* 0x000000610700780c */ /* 0x000fe40003f66270 */
[C---:B------:R-:W-:Y:S01]  /*10120*/  ISETP.LT.OR P0, PT, R0.reuse, 0x9, !P0 ;  /* 0x000000090000780c */ /* 0x040fe20004701670 */
[----:B------:R-:W-:Y:S01]  /*10130*/  @!P4 STG.E.U8 desc[UR36][R2.64+0x58], R11 ;  /* 0x0000580b0200c986 */ /* 0x000fe2000c101124 */
[----:B------:R-:W-:-:S03]  /*10140*/  ISETP.LT.OR P4, PT, R0, 0x1, !P3 ;  /* 0x000000010000780c */ /* 0x000fc60005f81670 */
[----:B------:R-:W-:Y:S01]  /*10150*/  @!P5 STG.E.U8 desc[UR36][R2.64+0x59], R21 ;  /* 0x000059150200d986 */ /* 0x000fe2000c101124 */
[----:B------:R-:W-:-:S03]  /*10160*/  ISETP.LT.OR P5, PT, R0, 0x1, !P2 ;  /* 0x000000010000780c */ /* 0x000fc600057a1670 */
[----:B0-----:R-:W-:-:S04]  /*10170*/  @!P1 IMAD R9, R229, R17, RZ ;  /* 0x00000011e5099224 */ /* 0x001fc800078e02ff */
[-C--:B------:R-:W-:Y:S01]  /*10180*/  @!P0 IMAD R13, R228, R17.reuse, RZ ;  /* 0x00000011e40d8224 */ /* 0x080fe200078e02ff */
[----:B------:R0:W-:Y:S01]  /*10190*/  @!P1 STG.E.U8 desc[UR36][R4.64+0x58], R9 ;  /* 0x0000580904009986 */ /* 0x0001e2000c101124 */
[-C--:B------:R-:W-:Y:S01]  /*101a0*/  @!P4 IMAD R15, R227, R17.reuse, RZ ;  /* 0x00000011e30fc224 */ /* 0x080fe200078e02ff */
[----:B------:R-:W-:Y:S02]  /*101b0*/  ISETP.LT.OR P1, PT, R0, 0x9, !P3 ;  /* 0x000000090000780c */ /* 0x000fe40005f21670 */
[----:B------:R1:W-:Y:S01]  /*101c0*/  @!P0 STG.E.U8 desc[UR36][R4.64+0x59], R13 ;  /* 0x0000590d04008986 */ /* 0x0003e2000c101124 */
[----:B------:R-:W-:Y:S01]  /*101d0*/  @!P5 IMAD R23, R226, R17, RZ ;  /* 0x00000011e217d224 */ /* 0x000fe200078e02ff */
[C---:B------:R-:W-:Y:S02]  /*101e0*/  ISETP.GE.AND P3, PT, R7.reuse, 0x69, PT ;  /* 0x000000690700780c */ /* 0x040fe40003f66270 */
[C---:B------:R-:W-:Y:S02]  /*101f0*/  ISETP.LT.OR P2, PT, R0.reuse, 0x9, !P2 ;  /* 0x000000090000780c */ /* 0x040fe40005741670 */
[----:B------:R-:W-:Y:S01]  /*10200*/  ISETP.GE.AND P0, PT, R7, 0x6a, PT ;  /* 0x0000006a0700780c */ /* 0x000fe20003f06270 */
[----:B------:R-:W-:Y:S01]  /*10210*/  @!P4 STG.E.U8 desc[UR36][R2.64+0x60], R15 ;  /* 0x0000600f0200c986 */ /* 0x000fe2000c101124 */
[----:B------:R-:W-:-:S03]  /*10220*/  ISETP.LT.OR P4, PT, R0, 0x1, !P3 ;  /* 0x000000010000780c */ /* 0x000fc60005f81670 */
[----:B------:R-:W-:Y:S01]  /*10230*/  @!P5 STG.E.U8 desc[UR36][R2.64+0x61], R23 ;  /* 0x000061170200d986 */ /* 0x000fe2000c101124 */
[----:B------:R-:W-:Y:S01]  /*10240*/  ISETP.LT.OR P5, PT, R0, 0x1, !P0 ;  /* 0x000000010000780c */ /* 0x000fe200047a1670 */
[----:B0-----:R-:W-:-:S04]  /*10250*/  @!P1 IMAD R9, R225, R17, RZ ;  /* 0x00000011e1099224 */ /* 0x001fc800078e02ff */
[-C--:B------:R-:W-:Y:S01]  /*10260*/  @!P2 IMAD R11, R224, R17.reuse, RZ ;  /* 0x00000011e00ba224 */ /* 0x080fe200078e02ff */
[----:B------:R0:W-:Y:S01]  /*10270*/  @!P1 STG.E.U8 desc[UR36][R4.64+0x60], R9 ;  /* 0x0000600904009986 */ /* 0x0001e2000c101124 */
[----:B------:R-:W-:Y:S02]  /*10280*/  ISETP.LT.OR P1, PT, R0, 0x9, !P3 ;  /* 0x000000090000780c */ /* 0x000fe40005f21670 */
[-C--:B-1----:R-:W-:Y:S01]  /*10290*/  @!P4 IMAD R13, R223, R17.reuse, RZ ;  /* 0x00000011df0dc224 */ /* 0x082fe200078e02ff */
[----:B------:R1:W-:Y:S01]  /*102a0*/  @!P2 STG.E.U8 desc[UR36][R4.64+0x61], R11 ;  /* 0x0000610b0400a986 */ /* 0x0003e2000c101124 */
[C---:B------:R-:W-:Y:S02]  /*102b0*/  ISETP.GE.AND P3, PT, R7.reuse, 0x71, PT ;  /* 0x000000710700780c */ /* 0x040fe40003f66270 */
[----:B------:R-:W-:Y:S01]  /*102c0*/  @!P5 IMAD R21, R222, R17, RZ ;  /* 0x00000011de15d224 */ /* 0x000fe200078e02ff */
[----:B------:R-:W-:Y:S02]  /*102d0*/  ISETP.GE.AND P2, PT, R7, 0x72, PT ;  /* 0x000000720700780c */ /* 0x000fe40003f46270 */
[C---:B------:R-:W-:Y:S01]  /*102e0*/  ISETP.LT.OR P0, PT, R0.reuse, 0x9, !P0 ;  /* 0x000000090000780c */ /* 0x040fe20004701670 */
[----:B------:R-:W-:Y:S01]  /*102f0*/  @!P4 STG.E.U8 desc[UR36][R2.64+0x68], R13 ;  /* 0x0000680d0200c986 */ /* 0x000fe2000c101124 */
[----:B------:R-:W-:-:S03]  /*10300*/  ISETP.LT.OR P4, PT, R0, 0x1, !P3 ;  /* 0x000000010000780c */ /* 0x000fc60005f81670 */
[----:B------:R-:W-:Y:S01]  /*10310*/  @!P5 STG.E.U8 desc[UR36][R2.64+0x69], R21 ;  /* 0x000069150200d986 */ /* 0x000fe2000c101124 */
[----:B------:R-:W-:Y:S01]  /*10320*/  ISETP.LT.OR P5, PT, R0, 0x1, !P2 ;  /* 0x000000010000780c */ /* 0x000fe200057a1670 */
[----:B0-----:R-:W-:-:S06]  /*10330*/  @!P1 IMAD R9, R221, R17, RZ ;  /* 0x00000011dd099224 */ /* 0x001fcc00078e02ff */
[-C--:B-1----:R-:W-:Y:S01]  /*10340*/  @!P0 IMAD R11, R220, R17.reuse, RZ ;  /* 0x00000011dc0b8224 */ /* 0x082fe200078e02ff */
        /* <DEDUP_REMOVED lines=218> */
[----:B------:R1:W-:Y:S01]  /*110f0*/  @!P4 STG.E.U8 desc[UR36][R2.64+0xe8], R13 ;  /* 0x0000e80d0200c986 */ /* 0x0003e2000c101124 */
[----:B------:R-:W-:-:S03]  /*11100*/  ISETP.LT.OR P4, PT, R0, 0x1, !P3 ;  /* 0x000000010000780c */ /* 0x000fc60005f81670 */
[----:B------:R-:W-:Y:S01]  /*11110*/  @!P5 STG.E.U8 desc[UR36][R2.64+0xe9], R21 ;  /* 0x0000e9150200d986 */ /* 0x000fe2000c101124 */
[C---:B------:R-:W-:Y:S01]  /*11120*/  ISETP.LT.OR P5, PT, R0.reuse, 0x1, !P2 ;  /* 0x000000010000780c */ /* 0x040fe200057a1670 */
[----:B0-----:R-:W-:Y:S01]  /*11130*/  @!P1 IMAD R9, R157, R17, RZ ;  /* 0x000000119d099224 */ /* 0x001fe200078e02ff */
[----:B------:R-:W-:-:S05]  /*11140*/  ISETP.LT.OR P2, PT, R0, 0x9, !P2 ;  /* 0x000000090000780c */ /* 0x000fca0005741670 */
[-C--:B--2---:R-:W-:Y:S01]  /*11150*/  @!P0 IMAD R11, R156, R17.reuse, RZ ;  /* 0x000000119c0b8224 */ /* 0x084fe200078e02ff */
[----:B------:R0:W-:Y:S01]  /*11160*/  @!P1 STG.E.U8 desc[UR36][R4.64+0xe8], R9 ;  /* 0x0000e80904009986 */ /* 0x0001e2000c101124 */
[-C--:B------:R-:W-:Y:S01]  /*11170*/  @!P4 IMAD R15, R155, R17.reuse, RZ ;  /* 0x000000119b0fc224 */ /* 0x080fe200078e02ff */
[C---:B------:R-:W-:Y:S02]  /*11180*/  ISETP.LT.OR P1, PT, R0.reuse, 0x9, !P3 ;  /* 0x000000090000780c */ /* 0x040fe40005f21670 */
[----:B------:R2:W-:Y:S01]  /*11190*/  @!P0 STG.E.U8 desc[UR36][R4.64+0xe9], R11 ;  /* 0x0000e90b04008986 */ /* 0x0005e2000c101124 */
[----:B------:R-:W-:Y:S01]  /*111a0*/  @!P5 IMAD R23, R153, R17, RZ ;  /* 0x000000119917d224 */ /* 0x000fe200078e02ff */
[C---:B------:R-:W-:Y:S02]  /*111b0*/  ISETP.GE.AND P3, PT, R7.reuse, 0xf9, PT ;  /* 0x000000f90700780c */ /* 0x040fe40003f66270 */
[----:B------:R-:W-:Y:S01]  /*111c0*/  ISETP.GE.AND P0, PT, R7, 0xfa, PT ;  /* 0x000000fa0700780c */ /* 0x000fe20003f06270 */
[----:B------:R-:W-:Y:S01]  /*111d0*/  @!P4 STG.E.U8 desc[UR36][R2.64+0xf0], R15 ;  /* 0x0000f00f0200c986 */ /* 0x000fe2000c101124 */
[----:B------:R-:W-:-:S03]  /*111e0*/  ISETP.LT.OR P4, PT, R0, 0x1, !P3 ;  /* 0x000000010000780c */ /* 0x000fc60005f81670 */
[----:B------:R-:W-:Y:S01]  /*111f0*/  @!P5 STG.E.U8 desc[UR36][R2.64+0xf1], R23 ;  /* 0x0000f1170200d986 */ /* 0x000fe2000c101124 */
[----:B------:R-:W-:Y:S01]  /*11200*/  ISETP.LT.OR P5, PT, R0, 0x1, !P0 ;  /* 0x000000010000780c */ /* 0x000fe200047a1670 */
[-C--:B-1----:R-:W-:Y:S02]  /*11210*/  @!P2 IMAD R13, R22, R17.reuse, RZ ;  /* 0x00000011160da224 */ /* 0x082fe400078e02ff */
[----:B0-----:R-:W-:-:S03]  /*11220*/  @!P1 IMAD R9, R152, R17, RZ ;  /* 0x0000001198099224 */ /* 0x001fc600078e02ff */
[----:B------:R-:W-:Y:S01]  /*11230*/  @!P2 STG.E.U8 desc[UR36][R4.64+0xf1], R13 ;  /* 0x0000f10d0400a986 */ /* 0x000fe2000c101124 */
[----:B------:R-:W-:Y:S02]  /*11240*/  ISETP.LT.OR P2, PT, R0, 0x9, !P3 ;  /* 0x000000090000780c */ /* 0x000fe40005f41670 */
[-C--:B--2---:R-:W-:Y:S01]  /*11250*/  @!P4 IMAD R11, R20, R17.reuse, RZ ;  /* 0x00000011140bc224 */ /* 0x084fe200078e02ff */
[----:B------:R0:W-:Y:S01]  /*11260*/  @!P1 STG.E.U8 desc[UR36][R4.64+0xf0], R9 ;  /* 0x0000f00904009986 */ /* 0x0001e2000c101124 */
[C---:B------:R-:W-:Y:S02]  /*11270*/  ISETP.GE.AND P3, PT, R7.reuse, 0x101, PT ;  /* 0x000001010700780c */ /* 0x040fe40003f66270 */
[----:B------:R-:W-:Y:S01]  /*11280*/  @!P5 IMAD R21, R14, R17, RZ ;  /* 0x000000110e15d224 */ /* 0x000fe200078e02ff */
        /* <DEDUP_REMOVED lines=10> */
[-C--:B------:R-:W-:Y:S01]  /*11330*/  @!P4 IMAD R15, R24, R17.reuse, RZ ;  /* 0x00000011180fc224 */ /* 0x080fe200078e02ff */
[----:B------:R-:W-:Y:S01]  /*11340*/  @!P0 STG.E.U8 desc[UR36][R4.64+0xf9], R13 ;  /* 0x0000f90d04008986 */ /* 0x000fe2000c101124 */
[----:B------:R-:W-:Y:S02]  /*11350*/  ISETP.GE.AND P3, PT, R7, 0x109, PT ;  /* 0x000001090700780c */ /* 0x000fe40003f66270 */
        /* <DEDUP_REMOVED lines=35> */
[----:B------:R-:W-:-:S04]  /*11590*/  @!P1 IMAD R35, R35, R17, RZ ;  /* 0x0000001123239224 */ /* 0x000fc800078e02ff */
[-C--:B0-----:R-:W-:Y:S01]  /*115a0*/  @!P3 IMAD R9, R34, R17.reuse, RZ ;  /* 0x000000112209b224 */ /* 0x081fe200078e02ff */
[----:B------:R-:W-:Y:S01]  /*115b0*/  @!P1 STG.E.U8 desc[UR36][R4.64+0x111], R35 ;  /* 0x0001112304009986 */ /* 0x000fe2000c101124 */
[----:B------:R-:W-:Y:S02]  /*115c0*/  ISETP.GE.AND P1, PT, R7, 0x121, PT ;  /* 0x000001210700780c */ /* 0x000fe40003f26270 */
[-C--:B------:R-:W-:Y:S01]  /*115d0*/  @!P4 IMAD R37, R37, R17.reuse, RZ ;  /* 0x000000112525c224 */ /* 0x080fe200078e02ff */
[----:B------:R0:W-:Y:S01]  /*115e0*/  @!P3 STG.E.U8 desc[UR36][R4.64+0x110], R9 ;  /* 0x000110090400b986 */ /* 0x0001e2000c101124 */
[----:B------:R-:W-:Y:S02]  /*115f0*/  ISETP.LT.OR P0, PT, R0, 0x9, !P0 ;  /* 0x000000090000780c */ /* 0x000fe40004701670 */
[----:B------:R-:W-:Y:S01]  /*11600*/  @!P5 IMAD R11, R36, R17, RZ ;  /* 0x00000011240bd224 */ /* 0x000fe200078e02ff */
[C---:B------:R-:W-:Y:S02]  /*11610*/  ISETP.LT.OR P2, PT, R0.reuse, 0x9, !P2 ;  /* 0x000000090000780c */ /* 0x040fe40005741670 */
[----:B------:R-:W-:Y:S01]  /*11620*/  ISETP.GE.AND P3, PT, R7, 0x122, PT ;  /* 0x000001220700780c */ /* 0x000fe20003f66270 */
[----:B------:R-:W-:Y:S01]  /*11630*/  @!P4 STG.E.U8 desc[UR36][R2.64+0x119], R37 ;  /* 0x000119250200c986 */ /* 0x000fe2000c101124 */
[----:B------:R-:W-:-:S03]  /*11640*/  ISETP.LT.OR P4, PT, R0, 0x1, !P1 ;  /* 0x000000010000780c */ /* 0x000fc60004f81670 */
[----:B------:R-:W-:Y:S01]  /*11650*/  @!P5 STG.E.U8 desc[UR36][R2.64+0x118], R11 ;  /* 0x0001180b0200d986 */ /* 0x000fe2000c101124 */
[----:B------:R-:W-:Y:S02]  /*11660*/  ISETP.LT.OR P5, PT, R0, 0x1, !P3 ;  /* 0x000000010000780c */ /* 0x000fe40005fa1670 */
[----:B------:R-:W-:-:S03]  /*11670*/  @!P0 IMAD R39, R39, R17, RZ ;  /* 0x0000001127278224 */ /* 0x000fc600078e02ff */
[-C--:B0-----:R-:W-:Y:S01]  /*11680*/  @!P2 IMAD R9, R38, R17.reuse, RZ ;  /* 0x000000112609a224 */ /* 0x081fe200078e02ff */
[----:B------:R-:W-:Y:S01]  /*11690*/  ISETP.LT.OR P3, PT, R0, 0x9, !P3 ;  /* 0x000000090000780c */ /* 0x000fe20005f61670 */
[----:B------:R-:W-:Y:S02]  /*116a0*/  @!P0 STG.E.U8 desc[UR36][R4.64+0x119], R39 ;  /* 0x0001192704008986 */ /* 0x000fe4000c101124 */
[-C--:B------:R-:W-:Y:S01]  /*116b0*/  @!P4 IMAD R13, R40, R17.reuse, RZ ;  /* 0x00000011280dc224 */ /* 0x080fe200078e02ff */
[----:B------:R-:W-:Y:S01]  /*116c0*/  ISETP.GE.AND P0, PT, R7, 0x12a, PT ;  /* 0x0000012a0700780c */ /* 0x000fe20003f06270 */
[----:B------:R0:W-:Y:S02]  /*116d0*/  @!P2 STG.E.U8 desc[UR36][R4.64+0x118], R9 ;  /* 0x000118090400a986 */ /* 0x0001e4000c101124 */
        /* <DEDUP_REMOVED lines=183> */
[----:B------:R-:W-:Y:S02]  /*12250*/  ISETP.GE.AND P1, PT, R7, 0x192, PT ;  /* 0x000001920700780c */ /* 0x000fe40003f26270 */
[C---:B------:R-:W-:Y:S01]  /*12260*/  ISETP.LT.OR P0, PT, R0.reuse, 0x9, !P0 ;  /* 0x000000090000780c */ /* 0x040fe20004701670 */
[----:B------:R-:W-:Y:S01]  /*12270*/  @!P4 STG.E.U8 desc[UR36][R2.64+0x189], R93 ;  /* 0x0001895d0200c986 */ /* 0x000fe2000c101124 */
[----:B------:R-:W-:-:S03]  /*12280*/  ISETP.LT.OR P4, PT, R0, 0x1, !P3 ;  /* 0x000000010000780c */ /* 0x000fc60005f81670 */
[----:B------:R-:W-:Y:S01]  /*12290*/  @!P5 STG.E.U8 desc[UR36][R2.64+0x188], R11 ;  /* 0x0001880b0200d986 */ /* 0x000fe2000c101124 */
[----:B------:R-:W-:Y:S02]  /*122a0*/  ISETP.LT.OR P5, PT, R0, 0x1, !P1 ;  /* 0x000000010000780c */ /* 0x000fe40004fa1670 */
[----:B0-----:R-:W-:-:S05]  /*122b0*/  @!P2 IMAD R9, R94, R17, RZ ;  /* 0x000000115e09a224 */ /* 0x001fca00078e02ff */
[-C--:B------:R-:W-:Y:S02]  /*122c0*/  @!P0 IMAD R95, R95, R17.reuse, RZ ;  /* 0x000000115f5f8224 */ /* 0x080fe400078e02ff */
[-C--:B------:R-:W-:Y:S01]  /*122d0*/  @!P4 IMAD R13, R96, R17.reuse, RZ ;  /* 0x00000011600dc224 */ /* 0x080fe200078e02ff */
[----:B------:R0:W-:Y:S01]  /*122e0*/  @!P2 STG.E.U8 desc[UR36][R4.64+0x188], R9 ;  /* 0x000188090400a986 */ /* 0x0001e2000c101124 */
[C---:B------:R-:W-:Y:S02]  /*122f0*/  ISETP.LT.OR P3, PT, R0.reuse, 0x9, !P3 ;  /* 0x000000090000780c */ /* 0x040fe40005f61670 */
[----:B------:R-:W-:Y:S01]  /*12300*/  @!P5 IMAD R97, R97, R17, RZ ;  /* 0x000000116161d224 */ /* 0x000fe200078e02ff */
[----:B------:R-:W-:Y:S01]  /*12310*/  @!P0 STG.E.U8 desc[UR36][R4.64+0x189], R95 ;  /* 0x0001895f04008986 */ /* 0x000fe2000c101124 */
[----:B------:R-:W-:Y:S02]  /*12320*/  ISETP.LT.OR P1, PT, R0, 0x9, !P1 ;  /* 0x000000090000780c */ /* 0x000fe40004f21670 */
[----:B------:R-:W-:-:S02]  /*12330*/  ISETP.GE.AND P2, PT, R7, 0x199, PT ;  /* 0x000001990700780c */ /* 0x000fc40003f46270 */
[----:B------:R-:W-:Y:S01]  /*12340*/  ISETP.GE.AND P0, PT, R7, 0x19a, PT ;  /* 0x0000019a0700780c */ /* 0x000fe20003f06270 */
[----:B------:R-:W-:Y:S03]  /*12350*/  @!P4 STG.E.U8 desc[UR36][R2.64+0x190], R13 ;  /* 0x0001900d0200c986 */ /* 0x000fe6000c101124 */
[C---:B------:R-:W-:Y:S01]  /*12360*/  ISETP.LT.OR P4, PT, R0.reuse, 0x1, !P0 ;  /* 0x000000010000780c */ /* 0x040fe20004781670 */
[----:B------:R-:W-:Y:S01]  /*12370*/  @!P5 STG.E.U8 desc[UR36][R2.64+0x191], R97 ;  /* 0x000191610200d986 */ /* 0x000fe2000c101124 */
[----:B------:R-:W-:Y:S01]  /*12380*/  ISETP.LT.OR P5, PT, R0, 0x1, !P2 ;  /* 0x000000010000780c */ /* 0x000fe200057a1670 */
[-C--:B0-----:R-:W-:Y:S02]  /*12390*/  @!P3 IMAD R9, R98, R17.reuse, RZ ;  /* 0x000000116209b224 */ /* 0x081fe400078e02ff */
[----:B------:R-:W-:Y:S01]  /*123a0*/  @!P1 IMAD R99, R99, R17, RZ ;  /* 0x0000001163639224 */ /* 0x000fe200078e02ff */
[----:B------:R-:W-:-:S02]  /*123b0*/  ISETP.LT.OR P2, PT, R0, 0x9, !P2 ;  /* 0x000000090000780c */ /* 0x000fc40005741670 */
[----:B------:R0:W-:Y:S01]  /*123c0*/  @!P3 STG.E.U8 desc[UR36][R4.64+0x190], R9 ;  /* 0x000190090400b986 */ /* 0x0001e2000c101124 */
[----:B------:R-:W-:Y:S02]  /*123d0*/  ISETP.GE.AND P3, PT, R7, 0x1a2, PT ;  /* 0x000001a20700780c */ /* 0x000fe40003f66270 */
[----:B------:R-:W-:Y:S01]  /*123e0*/  ISETP.LT.OR P0, PT, R0, 0x9, !P0 ;  /* 0x000000090000780c */ /* 0x000fe20004701670 */
[----:B------:R-:W-:Y:S01]  /*123f0*/  @!P1 STG.E.U8 desc[UR36][R4.64+0x191], R99 ;  /* 0x0001916304009986 */ /* 0x000fe2000c101124 */
[-C--:B------:R-:W-:Y:S02]  /*12400*/  @!P4 IMAD R101, R101, R17.reuse, RZ ;  /* 0x000000116565c224 */ /* 0x080fe400078e02ff */
[----:B------:R-:W-:Y:S01]  /*12410*/  @!P5 IMAD R11, R100, R17, RZ ;  /* 0x00000011640bd224 */ /* 0x000fe200078e02ff */
[----:B------:R-:W-:Y:S02]  /*12420*/  ISETP.GE.AND P1, PT, R7, 0x1a1, PT ;  /* 0x000001a10700780c */ /* 0x000fe40003f26270 */
[----:B------:R-:W-:Y:S02]  /*12430*/  @!P4 STG.E.U8 desc[UR36][R2.64+0x199], R101 ;  /* 0x000199650200c986 */ /* 0x000fe4000c101124 */
[----:B------:R-:W-:-:S02]  /*12440*/  ISETP.LT.OR P4, PT, R0, 0x1, !P1 ;  /* 0x000000010000780c */ /* 0x000fc40004f81670 */
[----:B------:R-:W-:Y:S01]  /*12450*/  @!P5 STG.E.U8 desc[UR36][R2.64+0x198], R11 ;  /* 0x0001980b0200d986 */ /* 0x000fe2000c101124 */
[----:B------:R-:W-:Y:S01]  /*12460*/  ISETP.LT.OR P5, PT, R0, 0x1, !P3 ;  /* 0x000000010000780c */ /* 0x000fe20005fa1670 */
[-C--:B0-----:R-:W-:Y:S02]  /*12470*/  @!P2 IMAD R9, R102, R17.reuse, RZ ;  /* 0x000000116609a224 */ /* 0x081fe400078e02ff */
[----:B------:R-:W-:Y:S01]  /*12480*/  @!P0 IMAD R103, R103, R17, RZ ;  /* 0x0000001167678224 */ /* 0x000fe200078e02ff */
[C---:B------:R-:W-:Y:S02]  /*12490*/  ISETP.LT.OR P1, PT, R0.reuse, 0x9, !P1 ;  /* 0x000000090000780c */ /* 0x040fe40004f21670 */
[----:B------:R0:W-:Y:S01]  /*124a0*/  @!P2 STG.E.U8 desc[UR36][R4.64+0x198], R9 ;  /* 0x000198090400a986 */ /* 0x0001e2000c101124 */
[----:B------:R-:W-:-:S03]  /*124b0*/  ISETP.LT.OR P3, PT, R0, 0x9, !P3 ;  /* 0x000000090000780c */ /* 0x000fc60005f61670 */
[-C--:B------:R-:W-:Y:S01]  /*124c0*/  @!P4 IMAD R13, R104, R17.reuse, RZ ;  /* 0x00000011680dc224 */ /* 0x080fe200078e02ff */
[----:B------:R-:W-:Y:S02]  /*124d0*/  @!P0 STG.E.U8 desc[UR36][R4.64+0x199], R103 ;  /* 0x0001996704008986 */ /* 0x000fe4000c101124 */
[-C--:B------:R-:W-:Y:S01]  /*124e0*/  @!P5 IMAD R105, R105, R17.reuse, RZ ;  /* 0x000000116969d224 */ /* 0x080fe200078e02ff */
[C---:B------:R-:W-:Y:S02]  /*124f0*/  ISETP.GE.AND P2, PT, R7.reuse, 0x1a9, PT ;  /* 0x000001a90700780c */ /* 0x040fe40003f46270 */
[----:B------:R-:W-:Y:S01]  /*12500*/  ISETP.GE.AND P0, PT, R7, 0x1aa, PT ;  /* 0x000001aa0700780c */ /* 0x000fe20003f06270 */
[----:B------:R-:W-:Y:S03]  /*12510*/  @!P4 STG.E.U8 desc[UR36][R2.64+0x1a0], R13 ;  /* 0x0001a00d0200c986 */ /* 0x000fe6000c101124 */
[C---:B------:R-:W-:Y:S01]  /*12520*/  ISETP.LT.OR P4, PT, R0.reuse, 0x1, !P0 ;  /* 0x000000010000780c */ /* 0x040fe20004781670 */
[----:B------:R-:W-:Y:S01]  /*12530*/  @!P5 STG.E.U8 desc[UR36][R2.64+0x1a1], R105 ;  /* 0x0001a1690200d986 */ /* 0x000fe2000c101124 */
[----:B------:R-:W-:Y:S01]  /*12540*/  ISETP.LT.OR P5, PT, R0, 0x1, !P2 ;  /* 0x000000010000780c */ /* 0x000fe200057a1670 */
[----:B0-----:R-:W-:-:S02]  /*12550*/  @!P1 IMAD R9, R106, R17, RZ ;  /* 0x000000116a099224 */ /* 0x001fc400078e02ff */
[-C--:B------:R-:W-:Y:S01]  /*12560*/  @!P3 IMAD R107, R107, R17.reuse, RZ ;  /* 0x000000116b6bb224 */ /* 0x080fe200078e02ff */
[C---:B------:R-:W-:Y:S02]  /*12570*/  ISETP.LT.OR P2, PT, R0.reuse, 0x9, !P2 ;  /* 0x000000090000780c */ /* 0x040fe40005741670 */
[----:B------:R0:W-:Y:S01]  /*12580*/  @!P1 STG.E.U8 desc[UR36][R4.64+0x1a0], R9 ;  /* 0x0001a00904009986 */ /* 0x0001e2000c101124 */
[----:B------:R-:W-:Y:S02]  /*12590*/  ISETP.GE.AND P1, PT, R7, 0x1b2, PT ;  /* 0x000001b20700780c */ /* 0x000fe40003f26270 */
[----:B------:R-:W-:Y:S01]  /*125a0*/  ISETP.LT.OR P0, PT, R0, 0x9, !P0 ;  /* 0x000000090000780c */ /* 0x000fe20004701670 */
[----:B------:R-:W-:Y:S01]  /*125b0*/  @!P3 STG.E.U8 desc[UR36][R4.64+0x1a1], R107 ;  /* 0x0001a16b0400b986 */ /* 0x000fe2000c101124 */
[-C--:B------:R-:W-:Y:S02]  /*125c0*/  @!P4 IMAD R109, R109, R17.reuse, RZ ;  /* 0x000000116d6dc224 */ /* 0x080fe400078e02ff */
[----:B------:R-:W-:Y:S01]  /*125d0*/  @!P5 IMAD R11, R108, R17, RZ ;  /* 0x000000116c0bd224 */ /* 0x000fe200078e02ff */
[----:B------:R-:W-:-:S02]  /*125e0*/  ISETP.GE.AND P3, PT, R7, 0x1b1, PT ;  /* 0x000001b10700780c */ /* 0x000fc40003f66270 */
[----:B------:R-:W-:Y:S02]  /*125f0*/  @!P4 STG.E.U8 desc[UR36][R2.64+0x1a9], R109 ;  /* 0x0001a96d0200c986 */ /* 0x000fe4000c101124 */
[C---:B------:R-:W-:Y:S02]  /*12600*/  ISETP.LT.OR P4, PT, R0.reuse, 0x1, !P3 ;  /* 0x000000010000780c */ /* 0x040fe40005f81670 */
        /* <DEDUP_REMOVED lines=93> */
[----:B------:R-:W-:Y:S01]  /*12be0*/  @!P5 IMAD R137, R137, R17, RZ ;  /* 0x000000118989d224 */ /* 0x000fe200078e02ff */
[C---:B------:R-:W-:Y:S02]  /*12bf0*/  ISETP.GE.AND P2, PT, R7.reuse, 0x1e9, PT ;  /* 0x000001e90700780c */ /* 0x040fe40003f46270 */
[----:B------:R-:W-:Y:S01]  /*12c00*/  ISETP.GE.AND P0, PT, R7, 0x1ea, PT ;  /* 0x000001ea0700780c */ /* 0x000fe20003f06270 */
[----:B------:R-:W-:Y:S01]  /*12c10*/  @!P4 STG.E.U8 desc[UR36][R2.64+0x1e0], R13 ;  /* 0x0001e00d0200c986 */ /* 0x000fe2000c101124 */
[----:B------:R-:W-:-:S03]  /*12c20*/  ISETP.LT.OR P4, PT, R0, 0x1, !P2 ;  /* 0x000000010000780c */ /* 0x000fc60005781670 */
[----:B------:R-:W-:Y:S01]  /*12c30*/  @!P5 STG.E.U8 desc[UR36][R2.64+0x1e1], R137 ;  /* 0x0001e1890200d986 */ /* 0x000fe2000c101124 */
[----:B------:R-:W-:Y:S01]  /*12c40*/  ISETP.LT.OR P5, PT, R0, 0x1, !P0 ;  /* 0x000000010000780c */ /* 0x000fe200047a1670 */
[-C--:B0-----:R-:W-:Y:S02]  /*12c50*/  @!P1 IMAD R9, R138, R17.reuse, RZ ;  /* 0x000000118a099224 */ /* 0x081fe400078e02ff */
[-C--:B------:R-:W-:Y:S01]  /*12c60*/  @!P3 IMAD R139, R139, R17.reuse, RZ ;  /* 0x000000118b8bb224 */ /* 0x080fe200078e02ff */
[----:B------:R-:W-:Y:S02]  /*12c70*/  ISETP.LT.OR P2, PT, R0, 0x9, !P2 ;  /* 0x000000090000780c */ /* 0x000fe40005741670 */
[----:B------:R0:W-:Y:S01]  /*12c80*/  @!P1 STG.E.U8 desc[UR36][R4.64+0x1e0], R9 ;  /* 0x0001e00904009986 */ /* 0x0001e2000c101124 */
[C---:B------:R-:W-:Y:S02]  /*12c90*/  ISETP.GE.AND P1, PT, R7.reuse, 0x1f2, PT ;  /* 0x000001f20700780c */ /* 0x040fe40003f26270 */
[----:B------:R-:W-:Y:S01]  /*12ca0*/  @!P4 IMAD R11, R140, R17, RZ ;  /* 0x000000118c0bc224 */ /* 0x000fe200078e02ff */
[----:B------:R-:W-:Y:S01]  /*12cb0*/  @!P3 STG.E.U8 desc[UR36][R4.64+0x1e1], R139 ;  /* 0x0001e18b0400b986 */ /* 0x000fe2000c101124 */
[----:B------:R-:W-:-:S02]  /*12cc0*/  ISETP.GE.AND P3, PT, R7, 0x1f1, PT ;  /* 0x000001f10700780c */ /* 0x000fc40003f66270 */
[----:B------:R-:W-:Y:S01]  /*12cd0*/  @!P5 IMAD R141, R141, R17, RZ ;  /* 0x000000118d8dd224 */ /* 0x000fe200078e02ff */
[C---:B------:R-:W-:Y:S01]  /*12ce0*/  ISETP.LT.OR P0, PT, R0.reuse, 0x9, !P0 ;  /* 0x000000090000780c */ /* 0x040fe20004701670 */
[----:B------:R-:W-:Y:S01]  /*12cf0*/  @!P4 STG.E.U8 desc[UR36][R2.64+0x1e8], R11 ;  /* 0x0001e80b0200c986 */ /* 0x000fe2000c101124 */
[----:B------:R-:W-:-:S03]  /*12d00*/  ISETP.LT.OR P4, PT, R0, 0x1, !P3 ;  /* 0x000000010000780c */ /* 0x000fc60005f81670 */
[----:B------:R-:W-:Y:S01]  /*12d10*/  @!P5 STG.E.U8 desc[UR36][R2.64+0x1e9], R141 ;  /* 0x0001e98d0200d986 */ /* 0x000fe2000c101124 */
[----:B------:R-:W-:Y:S01]  /*12d20*/  ISETP.LT.OR P5, PT, R0, 0x1, !P1 ;  /* 0x000000010000780c */ /* 0x000fe20004fa1670 */
[----:B0-----:R-:W-:-:S06]  /*12d30*/  @!P2 IMAD R9, R142, R17, RZ ;  /* 0x000000118e09a224 */ /* 0x001fcc00078e02ff */
[-C--:B------:R-:W-:Y:S01]  /*12d40*/  @!P0 IMAD R143, R143, R17.reuse, RZ ;  /* 0x000000118f8f8224 */ /* 0x080fe200078e02ff */
[----:B------:R0:W-:Y:S01]  /*12d50*/  @!P2 STG.E.U8 desc[UR36][R4.64+0x1e8], R9 ;  /* 0x0001e8090400a986 */ /* 0x0001e2000c101124 */
[-C--:B------:R-:W-:Y:S01]  /*12d60*/  @!P4 IMAD R13, R144, R17.reuse, RZ ;  /* 0x00000011900dc224 */ /* 0x080fe200078e02ff */
[----:B------:R-:W-:Y:S02]  /*12d70*/  ISETP.GE.AND P2, PT, R7, 0x1f9, PT ;  /* 0x000001f90700780c */ /* 0x000fe40003f46270 */
[----:B------:R2:W-:Y:S01]  /*12d80*/  @!P0 STG.E.U8 desc[UR36][R4.64+0x1e9], R143 ;  /* 0x0001e98f04008986 */ /* 0x0005e2000c101124 */
[----:B------:R-:W-:Y:S01]  /*12d90*/  @!P5 IMAD R145, R145, R17, RZ ;  /* 0x000000119191d224 */ /* 0x000fe200078e02ff */
[----:B------:R-:W-:Y:S02]  /*12da0*/  ISETP.GE.AND P0, PT, R7, 0x1fa, PT ;  /* 0x000001fa0700780c */ /* 0x000fe40003f06270 */
[----:B------:R2:W-:Y:S01]  /*12db0*/  @!P4 STG.E.U8 desc[UR36][R2.64+0x1f0], R13 ;  /* 0x0001f00d0200c986 */ /* 0x0005e2000c101124 */
[----:B------:R-:W-:-:S02]  /*12dc0*/  ISETP.LT.OR P3, PT, R0, 0x9, !P3 ;  /* 0x000000090000780c */ /* 0x000fc40005f61670 */
[C---:B------:R-:W-:Y:S01]  /*12dd0*/  ISETP.LT.OR P1, PT, R0.reuse, 0x9, !P1 ;  /* 0x000000090000780c */ /* 0x040fe20004f21670 */
[----:B------:R2:W-:Y:S01]  /*12de0*/  @!P5 STG.E.U8 desc[UR36][R2.64+0x1f1], R145 ;  /* 0x0001f1910200d986 */ /* 0x0005e2000c101124 */
[C---:B------:R-:W-:Y:S02]  /*12df0*/  ISETP.LT.OR P5, PT, R0.reuse, 0x1, !P0 ;  /* 0x000000010000780c */ /* 0x040fe400047a1670 */
[C---:B------:R-:W-:Y:S02]  /*12e00*/  ISETP.LT.OR P4, PT, R0.reuse, 0x1, !P2 ;  /* 0x000000010000780c */ /* 0x040fe40005781670 */
[C---:B------:R-:W-:Y:S02]  /*12e10*/  ISETP.LT.OR P2, PT, R0.reuse, 0x9, !P2 ;  /* 0x000000090000780c */ /* 0x040fe40005741670 */
[----:B------:R-:W-:-:S03]  /*12e20*/  ISETP.LT.OR P0, PT, R0, 0x9, !P0 ;  /* 0x000000090000780c */ /* 0x000fc60004701670 */
[-C--:B------:R-:W-:Y:S02]  /*12e30*/  @!P3 IMAD R7, R146, R17.reuse, RZ ;  /* 0x000000119207b224 */ /* 0x080fe400078e02ff */
[-C--:B------:R-:W-:Y:S02]  /*12e40*/  @!P1 IMAD R147, R147, R17.reuse, RZ ;  /* 0x0000001193939224 */ /* 0x080fe400078e02ff */
[-C--:B------:R-:W-:Y:S02]  /*12e50*/  @!P5 IMAD R149, R149, R17.reuse, RZ ;  /* 0x000000119595d224 */ /* 0x080fe400078e02ff */
[-C--:B0-----:R-:W-:Y:S02]  /*12e60*/  @!P4 IMAD R9, R148, R17.reuse, RZ ;  /* 0x000000119409c224 */ /* 0x081fe400078e02ff */
[-C--:B------:R-:W-:Y:S02]  /*12e70*/  @!P2 IMAD R11, R150, R17.reuse, RZ ;  /* 0x00000011960ba224 */ /* 0x080fe400078e02ff */
[----:B------:R-:W-:Y:S01]  /*12e80*/  @!P0 IMAD R151, R151, R17, RZ ;  /* 0x0000001197978224 */ /* 0x000fe200078e02ff */
[----:B------:R2:W-:Y:S04]  /*12e90*/  @!P3 STG.E.U8 desc[UR36][R4.64+0x1f0], R7 ;  /* 0x0001f0070400b986 */ /* 0x0005e8000c101124 */
[----:B------:R2:W-:Y:S04]  /*12ea0*/  @!P1 STG.E.U8 desc[UR36][R4.64+0x1f1], R147 ;  /* 0x0001f19304009986 */ /* 0x0005e8000c101124 */
[----:B------:R2:W-:Y:S04]  /*12eb0*/  @!P5 STG.E.U8 desc[UR36][R2.64+0x1f9], R149 ;  /* 0x0001f9950200d986 */ /* 0x0005e8000c101124 */
[----:B------:R2:W-:Y:S04]  /*12ec0*/  @!P4 STG.E.U8 desc[UR36][R2.64+0x1f8], R9 ;  /* 0x0001f8090200c986 */ /* 0x0005e8000c101124 */
[----:B------:R2:W-:Y:S04]  /*12ed0*/  @!P2 STG.E.U8 desc[UR36][R4.64+0x1f8], R11 ;  /* 0x0001f80b0400a986 */ /* 0x0005e8000c101124 */
[----:B------:R2:W-:Y:S02]  /*12ee0*/  @!P0 STG.E.U8 desc[UR36][R4.64+0x1f9], R151 ;  /* 0x0001f99704008986 */ /* 0x0005e4000c101124 */
.L_x_542:
[----:B------:R-:W-:Y:S05]  /*12ef0*/  BSYNC B0 ;  /* 0x0000000000007941 */ /* 0x000fea0003800000 */
.L_x_28:
[----:B0-2---:R-:W2:Y:S04]  /*12f00*/  LDL.LU R3, [R1+0x200] ;  /* 0x0002000001037983 */ /* 0x005ea80000300800 */
[----:B------:R-:W2:Y:S01]  /*12f10*/  LDL.LU R2, [R1+0x204] ;  /* 0x0002040001027983 */ /* 0x000ea20000300800 */
[----:B------:R-:W-:Y:S01]  /*12f20*/  ULDC UR4, c[0x0][0xc] ;  /* 0x0000030000047ab9 */ /* 0x000fe20000000800 */
[----:B------:R-:W-:Y:S01]  /*12f30*/  ULDC UR5, c[0x0][0x10] ;  /* 0x0000040000057ab9 */ /* 0x000fe20000000800 */
[----:B-1-3--:R-:W2:Y:S01]  /*12f40*/  LDC R5, c[0x0][0x14] ;  /* 0x00000500ff057b82 */ /* 0x00aea20000000800 */
[----:B------:R-:W-:Y:S01]  /*12f50*/  UIMAD.WIDE.U32 UR4, UR4, UR5, URZ ;  /* 0x00000005040472a5 */ /* 0x000fe2000f8e003f */
[----:B------:R-:W-:Y:S01]  /*12f60*/  PRMT R0, RZ, 0x7610, R0 ;  /* 0x00007610ff007816 */ /* 0x000fe20000000000 */
[----:B------:R-:W-:-:S02]  /*12f70*/  IMAD.MOV.U32 R152, RZ, RZ, -0x1 ;  /* 0xffffffffff987424 */ /* 0x000fc400078e00ff */
[----:B------:R-:W-:Y:S02]  /*12f80*/  IMAD.MOV.U32 R23, RZ, RZ, -0x1 ;  /* 0xffffffffff177424 */ /* 0x000fe400078e00ff */
[----:B--2---:R-:W-:-:S04]  /*12f90*/  IMAD.WIDE.U32 R2, R5, UR4, R2 ;  /* 0x0000000405027c25 */ /* 0x004fc8000f8e0002 */
[----:B------:R-:W-:Y:S01]  /*12fa0*/  IMAD R5, R5, UR5, RZ ;  /* 0x0000000505057c24 */ /* 0x000fe2000f8e02ff */
[----:B------:R-:W-:Y:S01]  /*12fb0*/  ULDC.64 UR4, c[0x0][0x650] ;  /* 0x0001940000047ab9 */ /* 0x000fe20000000a00 */
[----:B------:R-:W-:Y:S01]  /*12fc0*/  IMAD.MOV.U32 R26, RZ, RZ, R2 ;  /* 0x000000ffff1a7224 */ /* 0x000fe200078e0002 */
[----:B------:R-:W-:Y:S01]  /*12fd0*/  ISETP.GE.U32.AND P0, PT, R2, UR4, PT ;  /* 0x0000000402007c0c */ /* 0x000fe2000bf06070 */
[----:B------:R-:W-:-:S05]  /*12fe0*/  IMAD.IADD R27, R3, 0x1, R5 ;  /* 0x00000001031b7824 */ /* 0x000fca00078e0205 */
[----:B------:R0:W-:Y:S01]  /*12ff0*/  STL [R1+0x200], R27 ;  /* 0x0002001b01007387 */ /* 0x0001e20000100800 */
[----:B------:R-:W-:-:S03]  /*13000*/  ISETP.GE.U32.AND.EX P0, PT, R27, UR5, PT, P0 ;  /* 0x000000051b007c0c */ /* 0x000fc6000bf06100 */
[----:B------:R0:W-:Y:S10]  /*13010*/  STL [R1+0x204], R26 ;  /* 0x0002041a01007387 */ /* 0x0001f40000100800 */
[----:B0-----:R-:W-:Y:S05]  /*13020*/  @P0 BRA `(.L_x_543) ;  /* 0x0000000400700947 */ /* 0x001fea0003800000 */
[----:B------:R-:W0:Y:S01]  /*13030*/  S2R R14, SR_CTAID.X ;  /* 0x00000000000e7919 */ /* 0x000e220000002500 */
[----:B------:R-:W1:Y:S01]  /*13040*/  LDC.64 R8, c[0x0][0x628] ;  /* 0x00018a00ff087b82 */ /* 0x000e620000000a00 */
[----:B------:R-:W-:Y:S01]  /*13050*/  ULDC UR4, c[0x0][0x150] ;  /* 0x0000540000047ab9 */ /* 0x000fe20000000800 */
[----:B------:R-:W-:Y:S01]  /*13060*/  IMAD.MOV.U32 R6, RZ, RZ, R26 ;  /* 0x000000ffff067224 */ /* 0x000fe200078e001a */
[----:B------:R-:W2:Y:S01]  /*13070*/  S2R R20, SR_CTAID.Y ;  /* 0x0000000000147919 */ /* 0x000ea20000002600 */
[----:B------:R-:W-:-:S04]  /*13080*/  IMAD.MOV.U32 R7, RZ, RZ, R27 ;  /* 0x000000ffff077224 */ /* 0x000fc800078e001b */
[----:B------:R-:W3:Y:S08]  /*13090*/  LDC R21, c[0x0][0x144] ;  /* 0x00005100ff157b82 */ /* 0x000ef00000000800 */
[----:B------:R-:W4:Y:S08]  /*130a0*/  LDC R10, c[0x0][0x630] ;  /* 0x00018c00ff0a7b82 */ /* 0x000f300000000800 */
[----:B------:R-:W2:Y:S01]  /*130b0*/  LDC.64 R12, c[0x0][0x620] ;  /* 0x00018800ff0c7b82 */ /* 0x000ea20000000a00 */
[----:B-1----:R-:W-:-:S04]  /*130c0*/  ISETP.NE.U32.AND P0, PT, R8, RZ, PT ;  /* 0x000000ff0800720c */ /* 0x002fc80003f05070 */
[----:B------:R-:W-:Y:S02]  /*130d0*/  ISETP.NE.AND.EX P0, PT, R9, RZ, PT, P0 ;  /* 0x000000ff0900720c */ /* 0x000fe40003f05300 */
[----:B0-----:R-:W-:-:S05]  /*130e0*/  I2FP.F32.U32 R0, R14 ;  /* 0x0000000e00007245 */ /* 0x001fca0000201000 */
[----:B------:R-:W-:-:S04]  /*130f0*/  FMUL R0, R0, UR4 ;  /* 0x0000000400007c20 */ /* 0x000fc80008400000 */
[----:B------:R0:W1:Y:S02]  /*13100*/  F2I.U32.TRUNC.NTZ R15, R0 ;  /* 0x00000000000f7305 */ /* 0x000064000020f000 */
[----:B---34-:R-:W-:Y:S05]  /*13110*/  @!P0 BRA `(.L_x_544) ;  /* 0x0000000000288947 */ /* 0x018fea0003800000 */
[----:B0-----:R-:W0:Y:S02]  /*13120*/  LDC R0, c[0x0][0x634] ;  /* 0x00018d00ff007b82 */ /* 0x001e240000000800 */
        /* <DEDUP_REMOVED lines=9> */
.L_x_544:
[-CC-:B------:R-:W-:Y:S01]  /*131c0*/  SHF.R.U64 R23, R6, R10.reuse, R7.reuse ;  /* 0x0000000a06177219 */ /* 0x180fe20000001207 */
[----:B------:R-:W3:Y:S01]  /*131d0*/  LDC.64 R24, c[0x0][0x640] ;  /* 0x00019000ff187b82 */ /* 0x000ee20000000a00 */
[----:B0-----:R-:W-:Y:S01]  /*131e0*/  SHF.R.U32.HI R0, RZ, R10, R7 ;  /* 0x0000000aff007219 */ /* 0x001fe20000011607 */
[----:B------:R-:W-:Y:S01]  /*131f0*/  IMAD.MOV.U32 R2, RZ, RZ, R26 ;  /* 0x000000ffff027224 */ /* 0x000fe200078e001a */
[----:B------:R-:W-:Y:S01]  /*13200*/  IADD3 R5, P0, RZ, -R23, RZ ;  /* 0x80000017ff057210 */ /* 0x000fe20007f1e0ff */
[----:B-1----:R-:W-:Y:S01]  /*13210*/  IMAD.MOV R15, RZ, RZ, -R15 ;  /* 0x000000ffff0f7224 */ /* 0x002fe200078e0a0f */
[----:B------:R-:W-:Y:S01]  /*13220*/  ULDC UR4, c[0x0][0x154] ;  /* 0x0000550000047ab9 */ /* 0x000fe20000000800 */
[----:B------:R-:W-:Y:S02]  /*13230*/  IMAD.MOV.U32 R7, RZ, RZ, 0x1 ;  /* 0x00000001ff077424 */ /* 0x000fe400078e00ff */
[----:B------:R-:W0:Y:S01]  /*13240*/  LDC R4, c[0x0][0x618] ;  /* 0x00018600ff047b82 */ /* 0x000e220000000800 */
[----:B------:R-:W-:-:S02]  /*13250*/  IMAD.X R3, RZ, RZ, ~R0, P0 ;  /* 0x000000ffff037224 */ /* 0x000fc400000e0e00 */
[----:B------:R-:W-:Y:S02]  /*13260*/  IMAD R15, R21, R15, R14 ;  /* 0x0000000f150f7224 */ /* 0x000fe400078e020e */
[-C--:B--2---:R-:W-:Y:S02]  /*13270*/  IMAD R0, R3, R12.reuse, RZ ;  /* 0x0000000c03007224 */ /* 0x084fe400078e02ff */
[----:B------:R-:W-:Y:S01]  /*13280*/  IMAD.MOV.U32 R3, RZ, RZ, R27 ;  /* 0x000000ffff037224 */ /* 0x000fe200078e001b */
[----:B------:R-:W1:Y:S01]  /*13290*/  LDC R6, c[0x0][0x608] ;  /* 0x00018200ff067b82 */ /* 0x000e620000000800 */
[----:B------:R-:W-:-:S04]  /*132a0*/  IMAD.WIDE.U32 R2, R5, R12, R2 ;  /* 0x0000000c05027225 */ /* 0x000fc800078e0002 */
[----:B------:R-:W-:-:S03]  /*132b0*/  IMAD R5, R5, R13, R0 ;  /* 0x0000000d05057224 */ /* 0x000fc600078e0200 */
[----:B------:R-:W2:Y:S01]  /*132c0*/  LDC R22, c[0x0][0x658] ;  /* 0x00019600ff167b82 */ /* 0x000ea20000000800 */
[----:B------:R-:W-:Y:S01]  /*132d0*/  I2FP.F32.U32 R0, R20 ;  /* 0x0000001400007245 */ /* 0x000fe20000201000 */
[----:B------:R-:W-:Y:S01]  /*132e0*/  IMAD.IADD R3, R3, 0x1, R5 ;  /* 0x0000000103037824 */ /* 0x000fe200078e0205 */
[----:B---3--:R-:W-:Y:S01]  /*132f0*/  ISETP.NE.U32.AND P0, PT, R24, RZ, PT ;  /* 0x000000ff1800720c */ /* 0x008fe20003f05070 */
[----:B------:R-:W-:Y:S02]  /*13300*/  IMAD.MOV.U32 R5, RZ, RZ, -0x1 ;  /* 0xffffffffff057424 */ /* 0x000fe400078e00ff */
[----:B------:R-:W-:Y:S02]  /*13310*/  FMUL R0, R0, UR4 ;  /* 0x0000000400007c20 */ /* 0x000fe40008400000 */
[----:B------:R-:W3:Y:S01]  /*13320*/  LDC R13, c[0x0][0x148] ;  /* 0x00005200ff0d7b82 */ /* 0x000ee20000000800 */
[----:B0-----:R-:W-:Y:S01]  /*13330*/  SHF.R.U64 R10, R2, R4, R3 ;  /* 0x00000004020a7219 */ /* 0x001fe20000001203 */
[----:B------:R0:W4:Y:S01]  /*13340*/  F2I.U32.TRUNC.NTZ R12, R0 ;  /* 0x00000000000c7305 */ /* 0x000122000020f000 */
[----:B------:R-:W-:-:S02]  /*13350*/  ISETP.NE.AND.EX P0, PT, R25, RZ, PT, P0 ;  /* 0x000000ff1900720c */ /* 0x000fc40003f05300 */
[----:B------:R-:W-:-:S03]  /*13360*/  SHF.R.U32.HI R3, RZ, R4, R3 ;  /* 0x00000004ff037219 */ /* 0x000fc60000011603 */
[----:B------:R-:W0:Y:S01]  /*13370*/  LDC R14, c[0x0][0x600] ;  /* 0x00018000ff0e7b82 */ /* 0x000e220000000800 */
[-CC-:B-1----:R-:W-:Y:S02]  /*13380*/  SHF.R.U64 R8, R10, R6.reuse, R3.reuse ;  /* 0x000000060a087219 */ /* 0x182fe40000001203 */
[----:B------:R-:W-:-:S05]  /*13390*/  SHF.R.U32.HI R3, RZ, R6, R3 ;  /* 0x00000006ff037219 */ /* 0x000fca0000011603 */
[----:B------:R-:W1:Y:S01]  /*133a0*/  LDC R26, c[0x0][0x648] ;  /* 0x00019200ff1a7b82 */ /* 0x000e620000000800 */
[-CC-:B--2---:R-:W-:Y:S02]  /*133b0*/  SHF.R.U64 R11, R8, R22.reuse, R3.reuse ;  /* 0x00000016080b7219 */ /* 0x184fe40000001203 */
[-C--:B------:R-:W-:Y:S02]  /*133c0*/  SHF.L.U32 R5, R5, R22.reuse, RZ ;  /* 0x0000001605057219 */ /* 0x080fe400000006ff */
[-C--:B------:R-:W-:Y:S01]  /*133d0*/  SHF.R.U32.HI R3, RZ, R22.reuse, R3 ;  /* 0x00000016ff037219 */ /* 0x080fe20000011603 */
[----:B------:R-:W-:Y:S01]  /*133e0*/  IMAD.MOV.U32 R2, RZ, RZ, R11 ;  /* 0x000000ffff027224 */ /* 0x000fe200078e000b */
[----:B------:R-:W-:Y:S01]  /*133f0*/  SHF.L.U32 R154, R7, R22, RZ ;  /* 0x00000016079a7219 */ /* 0x000fe200000006ff */
[----:B------:R-:W2:Y:S01]  /*13400*/  LDC R27, c[0x0][0x638] ;  /* 0x00018e00ff1b7b82 */ /* 0x000ea20000000800 */
[----:B------:R-:W-:-:S07]  /*13410*/  LOP3.LUT R21, RZ, R5, RZ, 0x33, !PT ;  /* 0x00000005ff157212 */ /* 0x000fce00078e33ff */
[----:B------:R-:W0:Y:S01]  /*13420*/  LDC R28, c[0x0][0x610] ;  /* 0x00018400ff1c7b82 */ /* 0x000e220000000800 */
[----:B----4-:R-:W-:Y:S05]  /*13430*/  @!P0 BRA `(.L_x_545) ;  /* 0x0000000000288947 */ /* 0x010fea0003800000 */
        /* <DEDUP_REMOVED lines=10> */
.L_x_545:
[----:B------:R-:W4:Y:S01]  /*134e0*/  LDC R4, c[0x0][0x65c] ;  /* 0x00019700ff047b82 */ /* 0x000f220000000800 */
[----:B01----:R-:W-:Y:S01]  /*134f0*/  SHF.R.U64 R0, R2, R26, R3 ;  /* 0x0000001a02007219 */ /* 0x003fe20000001203 */
[----:B------:R-:W-:Y:S01]  /*13500*/  VIADD R5, R14, 0xffffffff ;  /* 0xffffffff0e057836 */ /* 0x000fe20000000000 */
[----:B------:R-:W-:Y:S01]  /*13510*/  LOP3.LUT R3, R8, R21, RZ, 0xc0, !PT ;  /* 0x0000001508037212 */ /* 0x000fe200078ec0ff */
[----:B------:R-:W-:Y:S02]  /*13520*/  IMAD.MOV R12, RZ, RZ, -R12 ;  /* 0x000000ffff0c7224 */ /* 0x000fe400078e0a0c */
[----:B------:R-:W-:Y:S02]  /*13530*/  IMAD.MOV R2, RZ, RZ, -R0 ;  /* 0x000000ffff027224 */ /* 0x000fe400078e0a00 */
[----:B------:R-:W-:Y:S01]  /*13540*/  IMAD R154, R154, R0, R3 ;  /* 0x000000009a9a7224 */ /* 0x000fe200078e0203 */
[----:B------:R-:W-:Y:S01]  /*13550*/  LOP3.LUT R3, R10, R5, RZ, 0xc0, !PT ;  /* 0x000000050a037212 */ /* 0x000fe200078ec0ff */
[----:B--2---:R-:W-:-:S02]  /*13560*/  IMAD R0, R2, R27, R11 ;  /* 0x0000001b02007224 */ /* 0x004fc400078e020b */
[----:B------:R-:W-:Y:S02]  /*13570*/  IMAD.MOV.U32 R2, RZ, RZ, 0x1 ;  /* 0x00000001ff027424 */ /* 0x000fe400078e00ff */
[----:B------:R-:W-:-:S03]  /*13580*/  IMAD R3, R0, R14, R3 ;  /* 0x0000000e00037224 */ /* 0x000fc600078e0203 */
[----:B------:R-:W-:Y:S02]  /*13590*/  PRMT R0, R2, 0x7610, R0 ;  /* 0x0000761002007816 */ /* 0x000fe40000000000 */
[----:B----4-:R-:W-:-:S13]  /*135a0*/  ISETP.NE.AND P0, PT, R4, 0x1, PT ;  /* 0x000000010400780c */ /* 0x010fda0003f05270 */
[----:B---3--:R-:W-:-:S04]  /*135b0*/  @P0 IMAD R15, R13, R12, R20 ;  /* 0x0000000c0d0f0224 */ /* 0x008fc800078e0214 */
[----:B------:R-:W-:-:S05]  /*135c0*/  IMAD R154, R154, R28, R15 ;  /* 0x0000001c9a9a7224 */ /* 0x000fca00078e020f */
[----:B------:R-:W-:Y:S02]  /*135d0*/  SEL R152, R3, R154, !P0 ;  /* 0x0000009a03987207 */ /* 0x000fe40004000000 */
[----:B------:R-:W-:-:S07]  /*135e0*/  SEL R154, R154, R3, !P0 ;  /* 0x000000039a9a7207 */ /* 0x000fce0004000000 */
.L_x_543:
[----:B------:R-:W-:Y:S01]  /*135f0*/  LOP3.LUT P0, RZ, R0, 0xff, RZ, 0xc0, !PT ;  /* 0x000000ff00ff7812 */ /* 0x000fe2000780c0ff */
[----:B------:R-:W-:-:S12]  /*13600*/  IMAD.MOV.U32 R22, RZ, RZ, R154 ;  /* 0x000000ffff167224 */ /* 0x000fd800078e009a */
[----:B------:R-:W-:Y:S05]  /*13610*/  @P0 BRA `(.L_x_546) ;  /* 0xfffffed800640947 */ /* 0x000fea000383ffff */
[----:B------:R-:W-:Y:S05]  /*13620*/  EXIT ;  /* 0x000000000000794d */ /* 0x000fea0003800000 */
.L_x_3:
[----:B0-----:R-:W2:Y:S01]  /*13630*/  LDL R20, [R1+0x204] ;  /* 0x0002040001147983 */ /* 0x001ea20000100800 */
[----:B------:R-:W-:-:S03]  /*13640*/  ULDC.64 UR4, c[0x0][0x650] ;  /* 0x0001940000047ab9 */ /* 0x000fc60000000a00 */
[----:B------:R-:W3:Y:S01]  /*13650*/  LDL R21, [R1+0x200] ;  /* 0x0002000001157983 */ /* 0x000ee20000100800 */
[----:B------:R-:W-:Y:S01]  /*13660*/  PRMT R7, RZ, 0x7610, R7 ;  /* 0x00007610ff077816 */ /* 0x000fe20000000007 */
[----:B------:R-:W-:Y:S02]  /*13670*/  IMAD.MOV.U32 R2, RZ, RZ, -0x1 ;  /* 0xffffffffff027424 */ /* 0x000fe400078e00ff */
[----:B------:R-:W-:Y:S02]  /*13680*/  IMAD.MOV.U32 R3, RZ, RZ, -0x1 ;  /* 0xffffffffff037424 */ /* 0x000fe400078e00ff */
[----:B------:R-:W-:Y:S01]  /*13690*/  IMAD.MOV.U32 R10, RZ, RZ, -0x1 ;  /* 0xffffffffff0a7424 */ /* 0x000fe200078e00ff */
[----:B--2---:R-:W-:-:S04]  /*136a0*/  ISETP.GE.U32.AND P0, PT, R20, UR4, PT ;  /* 0x0000000414007c0c */ /* 0x004fc8000bf06070 */
[----:B---3--:R-:W-:-:S13]  /*136b0*/  ISETP.GE.U32.AND.EX P0, PT, R21, UR5, PT, P0 ;  /* 0x0000000515007c0c */ /* 0x008fda000bf06100 */
        /* <DEDUP_REMOVED lines=19> */
.L_x_548:
[--C-:B------:R-:W-:Y:S01]  /*137f0*/  SHF.R.U64 R12, R10, R14, R11.reuse ;  /* 0x0000000e0a0c7219 */ /* 0x100fe2000000120b */
[----:B------:R-:W0:Y:S01]  /*13800*/  LDC R18, c[0x0][0x618] ;  /* 0x00018600ff127b82 */ /* 0x000e220000000800 */
[----:B------:R-:W-:Y:S01]  /*13810*/  I2FP.F32.U32 R8, R4 ;  /* 0x0000000400087245 */ /* 0x000fe20000201000 */
[----:B------:R-:W-:Y:S01]  /*13820*/  ULDC UR4, c[0x0][0x150] ;  /* 0x0000540000047ab9 */ /* 0x000fe20000000800 */
[----:B------:R-:W-:Y:S01]  /*13830*/  SHF.R.U32.HI R2, RZ, R14, R11 ;  /* 0x0000000eff027219 */ /* 0x000fe2000001160b */
[----:B------:R-:W-:Y:S01]  /*13840*/  IMAD.MOV.U32 R3, RZ, RZ, R21 ;  /* 0x000000ffff037224 */ /* 0x000fe200078e0015 */
[----:B------:R-:W-:Y:S01]  /*13850*/  IADD3 R5, P0, RZ, -R12, RZ ;  /* 0x8000000cff057210 */ /* 0x000fe20007f1e0ff */
[----:B------:R-:W-:Y:S01]  /*13860*/  FMUL R9, R8, UR4 ;  /* 0x0000000408097c20 */ /* 0x000fe20008400000 */
[----:B------:R-:W-:Y:S01]  /*13870*/  ULDC UR4, c[0x0][0x154] ;  /* 0x0000550000047ab9 */ /* 0x000fe20000000800 */
[----:B------:R-:W1:Y:S02]  /*13880*/  LDC.64 R22, c[0x0][0x640] ;  /* 0x00019000ff167b82 */ /* 0x000e640000000a00 */
[----:B------:R-:W-:-:S02]  /*13890*/  IMAD.X R7, RZ, RZ, ~R2, P0 ;  /* 0x000000ffff077224 */ /* 0x000fc400000e0e02 */
[----:B------:R-:W-:Y:S01]  /*138a0*/  IMAD.MOV.U32 R2, RZ, RZ, R20 ;  /* 0x000000ffff027224 */ /* 0x000fe200078e0014 */
[----:B------:R-:W2:Y:S01]  /*138b0*/  F2I.U32.TRUNC.NTZ R9, R9 ;  /* 0x0000000900097305 */ /* 0x000ea2000020f000 */
[-C--:B------:R-:W-:Y:S02]  /*138c0*/  IMAD R8, R7, R16.reuse, RZ ;  /* 0x0000001007087224 */ /* 0x080fe400078e02ff */
[----:B------:R-:W3:Y:S01]  /*138d0*/  LDC R11, c[0x0][0x144] ;  /* 0x00005100ff0b7b82 */ /* 0x000ee20000000800 */
[----:B------:R-:W-:-:S04]  /*138e0*/  IMAD.WIDE.U32 R2, R5, R16, R2 ;  /* 0x0000001005027225 */ /* 0x000fc800078e0002 */
[----:B------:R-:W-:Y:S02]  /*138f0*/  IMAD R5, R5, R17, R8 ;  /* 0x0000001105057224 */ /* 0x000fe400078e0208 */
[----:B------:R-:W-:Y:S01]  /*13900*/  IMAD.MOV.U32 R8, RZ, RZ, -0x1 ;  /* 0xffffffffff087424 */ /* 0x000fe200078e00ff */
[----:B------:R-:W4:Y:S01]  /*13910*/  LDC R14, c[0x0][0x608] ;  /* 0x00018200ff0e7b82 */ /* 0x000f220000000800 */
[----:B------:R-:W-:Y:S01]  /*13920*/  IMAD.IADD R3, R3, 0x1, R5 ;  /* 0x0000000103037824 */ /* 0x000fe200078e0205 */
[----:B------:R-:W-:-:S04]  /*13930*/  I2FP.F32.U32 R5, R6 ;  /* 0x0000000600057245 */ /* 0x000fc80000201000 */
[-C--:B0-----:R-:W-:Y:S01]  /*13940*/  SHF.R.U64 R10, R2, R18.reuse, R3 ;  /* 0x00000012020a7219 */ /* 0x081fe20000001203 */
[----:B--2---:R-:W-:Y:S01]  /*13950*/  IMAD.MOV R2, RZ, RZ, -R9 ;  /* 0x000000ffff027224 */ /* 0x004fe200078e0a09 */
[----:B------:R-:W0:Y:S01]  /*13960*/  LDC R7, c[0x0][0x658] ;  /* 0x00019600ff077b82 */ /* 0x000e220000000800 */
[----:B-1----:R-:W-:Y:S01]  /*13970*/  ISETP.NE.U32.AND P0, PT, R22, RZ, PT ;  /* 0x000000ff1600720c */ /* 0x002fe20003f05070 */
[----:B------:R-:W-:Y:S01]  /*13980*/  FMUL R5, R5, UR4 ;  /* 0x0000000405057c20 */ /* 0x000fe20008400000 */
[----:B------:R-:W-:Y:S02]  /*13990*/  SHF.R.U32.HI R3, RZ, R18, R3 ;  /* 0x00000012ff037219 */ /* 0x000fe40000011603 */
[----:B------:R-:W-:-:S03]  /*139a0*/  ISETP.NE.AND.EX P0, PT, R23, RZ, PT, P0 ;  /* 0x000000ff1700720c */ /* 0x000fc60003f05300 */
[----:B------:R-:W1:Y:S01]  /*139b0*/  LDC R17, c[0x0][0x148] ;  /* 0x00005200ff117b82 */ /* 0x000e620000000800 */
[----:B---3--:R-:W-:Y:S02]  /*139c0*/  IMAD R21, R11, R2, R4 ;  /* 0x000000020b157224 */ /* 0x008fe400078e0204 */
[----:B------:R-:W-:-:S05]  /*139d0*/  IMAD.MOV.U32 R4, RZ, RZ, 0x1 ;  /* 0x00000001ff047424 */ /* 0x000fca00078e00ff */
[----:B------:R-:W2:Y:S01]  /*139e0*/  LDC R16, c[0x0][0x600] ;  /* 0x00018000ff107b82 */ /* 0x000ea20000000800 */
[-CC-:B----4-:R-:W-:Y:S02]  /*139f0*/  SHF.R.U64 R13, R10, R14.reuse, R3.reuse ;  /* 0x0000000e0a0d7219 */ /* 0x190fe40000001203 */
[----:B------:R-:W-:Y:S02]  /*13a00*/  SHF.R.U32.HI R2, RZ, R14, R3 ;  /* 0x0000000eff027219 */ /* 0x000fe40000011603 */
[----:B------:R3:W4:Y:S03]  /*13a10*/  F2I.U32.TRUNC.NTZ R14, R5 ;  /* 0x00000005000e7305 */ /* 0x000726000020f000 */
[----:B------:R-:W1:Y:S01]  /*13a20*/  LDC R20, c[0x0][0x648] ;  /* 0x00019200ff147b82 */ /* 0x000e620000000800 */
[-C--:B0-----:R-:W-:Y:S02]  /*13a30*/  SHF.R.U64 R15, R13, R7.reuse, R2 ;  /* 0x000000070d0f7219 */ /* 0x081fe40000001202 */
[----:B------:R-:W-:-:S02]  /*13a40*/  SHF.L.U32 R8, R8, R7, RZ ;  /* 0x0000000708087219 */ /* 0x000fc400000006ff */
[-C--:B------:R-:W-:Y:S01]  /*13a50*/  SHF.R.U32.HI R3, RZ, R7.reuse, R2 ;  /* 0x00000007ff037219 */ /* 0x080fe20000011602 */
[----:B------:R-:W-:Y:S01]  /*13a60*/  IMAD.MOV.U32 R2, RZ, RZ, R15 ;  /* 0x000000ffff027224 */ /* 0x000fe200078e000f */
[----:B------:R-:W-:Y:S01]  /*13a70*/  SHF.L.U32 R18, R4, R7, RZ ;  /* 0x0000000704127219 */ /* 0x000fe200000006ff */
[----:B------:R-:W0:Y:S01]  /*13a80*/  LDC R24, c[0x0][0x638] ;  /* 0x00018e00ff187b82 */ /* 0x000e220000000800 */
[----:B------:R-:W-:-:S07]  /*13a90*/  LOP3.LUT R26, RZ, R8, RZ, 0x33, !PT ;  /* 0x00000008ff1a7212 */ /* 0x000fce00078e33ff */
[----:B------:R-:W0:Y:S01]  /*13aa0*/  LDC R25, c[0x0][0x610] ;  /* 0x00018400ff197b82 */ /* 0x000e220000000800 */
[----:B---34-:R-:W-:Y:S05]  /*13ab0*/  @!P0 BRA `(.L_x_549) ;  /* 0x0000000000288947 */ /* 0x018fea0003800000 */
        /* <DEDUP_REMOVED lines=10> */
.L_x_549:
[----:B------:R-:W3:Y:S01]  /*13b60*/  LDC R4, c[0x0][0x65c] ;  /* 0x00019700ff047b82 */ /* 0x000ee20000000800 */
[----:B-1----:R-:W-:Y:S01]  /*13b70*/  SHF.R.U64 R3, R2, R20, R3 ;  /* 0x0000001402037219 */ /* 0x002fe20000001203 */
[----:B--2---:R-:W-:Y:S01]  /*13b80*/  VIADD R5, R16, 0xffffffff ;  /* 0xffffffff10057836 */ /* 0x004fe20000000000 */
[----:B------:R-:W-:Y:S01]  /*13b90*/  LOP3.LUT R2, R13, R26, RZ, 0xc0, !PT ;  /* 0x0000001a0d027212 */ /* 0x000fe200078ec0ff */
[----:B------:R-:W-:Y:S02]  /*13ba0*/  IMAD.MOV R14, RZ, RZ, -R14 ;  /* 0x000000ffff0e7224 */ /* 0x000fe400078e0a0e */
[----:B------:R-:W-:Y:S01]  /*13bb0*/  IMAD.MOV.U32 R7, RZ, RZ, 0x1 ;  /* 0x00000001ff077424 */ /* 0x000fe200078e00ff */
[----:B------:R-:W-:Y:S01]  /*13bc0*/  LOP3.LUT R10, R10, R5, RZ, 0xc0, !PT ;  /* 0x000000050a0a7212 */ /* 0x000fe200078ec0ff */
[----:B------:R-:W-:Y:S01]  /*13bd0*/  IMAD R2, R18, R3, R2 ;  /* 0x0000000312027224 */ /* 0x000fe200078e0202 */
[----:B---3--:R-:W-:Y:S01]  /*13be0*/  ISETP.NE.AND P0, PT, R4, 0x1, PT ;  /* 0x000000010400780c */ /* 0x008fe20003f05270 */
[----:B------:R-:W-:-:S04]  /*13bf0*/  IMAD.MOV R4, RZ, RZ, -R3 ;  /* 0x000000ffff047224 */ /* 0x000fc800078e0a03 */
[----:B0-----:R-:W-:-:S04]  /*13c00*/  IMAD R3, R4, R24, R15 ;  /* 0x0000001804037224 */ /* 0x001fc800078e020f */
[----:B------:R-:W-:Y:S02]  /*13c10*/  IMAD R5, R3, R16, R10 ;  /* 0x0000001003057224 */ /* 0x000fe400078e020a */
[----:B------:R-:W-:Y:S02]  /*13c20*/  IMAD.MOV.U32 R10, RZ, RZ, R12 ;  /* 0x000000ffff0a7224 */ /* 0x000fe400078e000c */
[----:B------:R-:W-:-:S04]  /*13c30*/  @P0 IMAD R21, R17, R14, R6 ;  /* 0x0000000e11150224 */ /* 0x000fc800078e0206 */
[----:B------:R-:W-:-:S05]  /*13c40*/  IMAD R2, R2, R25, R21 ;  /* 0x0000001902027224 */ /* 0x000fca00078e0215 */
[----:B------:R-:W-:Y:S02]  /*13c50*/  SEL R3, R5, R2, !P0 ;  /* 0x0000000205037207 */ /* 0x000fe40004000000 */
[----:B------:R-:W-:-:S07]  /*13c60*/  SEL R2, R2, R5, !P0 ;  /* 0x0000000502027207 */ /* 0x000fce0004000000 */
.L_x_547:
[----:B------:R-:W-:-:S08]  /*13c70*/  NOP ;  /* 0x0000000000007918 */ /* 0x000fd00000000000 */
[----:B------:R-:W0:-:S00]  /*13c80*/  USETMAXREG.DEALLOC.CTAPOOL 0x18 ;  /* 0x00000018000079c8 */ /* 0x000e0000080e0500 */
[----:B0-----:R-:W-:-:S13]  /*13c90*/  ISETP.NE.AND P0, PT, R0, RZ, PT ;  /* 0x000000ff0000720c */ /* 0x001fda0003f05270 */
[----:B------:R-:W-:Y:S05]  /*13ca0*/  @P0 EXIT ;  /* 0x000000000000094d */ /* 0x000fea0003800000 */
[----:B------:R-:W-:Y:S01]  /*13cb0*/  LOP3.LUT P0, RZ, R7, 0xff, RZ, 0xc0, !PT ;  /* 0x000000ff07ff7812 */ /* 0x000fe2000780c0ff */
[----:B------:R-:W-:Y:S02]  /*13cc0*/  IMAD.MOV.U32 R0, RZ, RZ, 0x1 ;  /* 0x00000001ff007424 */ /* 0x000fe400078e00ff */
[----:B------:R-:W-:-:S10]  /*13cd0*/  IMAD.MOV.U32 R6, RZ, RZ, RZ ;  /* 0x000000ffff067224 */ /* 0x000fd400078e00ff */
[----:B------:R-:W-:Y:S05]  /*13ce0*/  @!P0 BRA `(.L_x_550) ;  /* 0x0000000c00508947 */ /* 0x000fea0003800000 */
[----:B------:R-:W0:Y:S01]  /*13cf0*/  LDC R0, c[0x0][0x28c] ;  /* 0x0000a300ff007b82 */ /* 0x000e220000000800 */
[----:B------:R-:W1:Y:S01]  /*13d00*/  S2R R4, SR_TID.X ;  /* 0x0000000000047919 */ /* 0x000e620000002100 */
[----:B------:R-:W-:Y:S01]  /*13d10*/  ULDC UR5, c[0x0][0x600] ;  /* 0x0001800000057ab9 */ /* 0x000fe20000000800 */
[----:B------:R-:W-:Y:S01]  /*13d20*/  ULDC UR4, c[0x0][0xc] ;  /* 0x0000030000047ab9 */ /* 0x000fe20000000800 */
[----:B------:R-:W-:Y:S01]  /*13d30*/  UIADD3 UR16, UR5, -0x1, URZ ;  /* 0xffffffff05107890 */ /* 0x000fe2000fffe03f */
[----:B------:R-:W-:Y:S01]  /*13d40*/  BSSY B0, `(.L_x_550) ;  /* 0x00000ce000007945 */ /* 0x000fe20003800000 */
[----:B------:R-:W-:Y:S01]  /*13d50*/  ULDC UR6, c[0x0][0x658] ;  /* 0x0001960000067ab9 */ /* 0x000fe20000000800 */
[----:B------:R-:W-:Y:S01]  /*13d60*/  ULDC UR5, c[0x0][0x10] ;  /* 0x0000040000057ab9 */ /* 0x000fe20000000800 */
[----:B------:R-:W-:Y:S01]  /*13d70*/  UMOV UR7, 0xffffffff ;  /* 0xffffffff00077882 */ /* 0x000fe20000000000 */
[----:B------:R-:W-:Y:S01]  /*13d80*/  UMOV UR8, 0x1 ;  /* 0x0000000100087882 */ /* 0x000fe20000000000 */
[----:B------:R-:W-:Y:S01]  /*13d90*/  UIMAD.WIDE.U32 UR4, UR4, UR5, URZ ;  /* 0x00000005040472a5 */ /* 0x000fe2000f8e003f */
[----:B------:R-:W-:Y:S01]  /*13da0*/  IMAD.MOV.U32 R11, RZ, RZ, 0x1 ;  /* 0x00000001ff0b7424 */ /* 0x000fe200078e00ff */
[----:B------:R-:W-:Y:S01]  /*13db0*/  USHF.L.U32 UR7, UR7, UR6, URZ ;  /* 0x0000000607077299 */ /* 0x000fe2000800063f */
[----:B------:R-:W-:Y:S01]  /*13dc0*/  LOP3.LUT R8, R19, 0x2, RZ, 0xfc, !PT ;  /* 0x0000000213087812 */ /* 0x000fe200078efcff */
[----:B------:R-:W-:Y:S01]  /*13dd0*/  USHF.L.U32 UR18, UR8, UR6, URZ ;  /* 0x0000000608127299 */ /* 0x000fe2000800063f */
[----:B------:R-:W-:Y:S01]  /*13de0*/  IMAD.MOV.U32 R6, RZ, RZ, RZ ;  /* 0x000000ffff067224 */ /* 0x000fe200078e00ff */
[----:B------:R-:W-:Y:S01]  /*13df0*/  ULOP3.LUT UR17, URZ, UR7, URZ, 0x33, !UPT ;  /* 0x000000073f117292 */ /* 0x000fe2000f8e333f */
[----:B------:R-:W-:Y:S01]  /*13e00*/  ULDC UR6, c[0x0][0x14] ;  /* 0x0000050000067ab9 */ /* 0x000fe20000000800 */
[----:B------:R-:W-:Y:S01]  /*13e10*/  ULDC.64 UR22, c[0x0][0x198] ;  /* 0x0000660000167ab9 */ /* 0x000fe20000000a00 */
[----:B------:R-:W-:-:S02]  /*13e20*/  UIMAD.WIDE.U32 UR20, UR4, UR6, URZ ;  /* 0x00000006041472a5 */ /* 0x000fc4000f8e003f */
[----:B------:R-:W-:Y:S01]  /*13e30*/  UIMAD UR13, UR5, UR6, URZ ;  /* 0x00000006050d72a4 */ /* 0x000fe2000f8e023f */
[----:B0-----:R-:W-:-:S03]  /*13e40*/  VIADD R0, R0, 0x3f ;  /* 0x0000003f00007836 */ /* 0x001fc60000000000 */
[----:B------:R-:W-:Y:S02]  /*13e50*/  UIADD3 UR13, UR21, UR13, URZ ;  /* 0x0000000d150d7290 */ /* 0x000fe4000fffe03f */
[----:B------:R-:W-:-:S04]  /*13e60*/  SHF.R.S32.HI R5, RZ, 0x1f, R0 ;  /* 0x0000001fff057819 */ /* 0x000fc80000011400 */
[----:B------:R-:W-:Y:S01]  /*13e70*/  LEA.HI R5, R5, R0, RZ, 0x6 ;  /* 0x0000000005057211 */ /* 0x000fe200078f30ff */
[----:B------:R-:W-:Y:S01]  /*13e80*/  IMAD.MOV.U32 R0, RZ, RZ, 0x1 ;  /* 0x00000001ff007424 */ /* 0x000fe200078e00ff */
[C---:B-1----:R-:W-:Y:S02]  /*13e90*/  LOP3.LUT P2, RZ, R4.reuse, 0x7f, RZ, 0xc0, !PT ;  /* 0x0000007f04ff7812 */ /* 0x042fe4000784c0ff */
[----:B------:R-:W-:Y:S02]  /*13ea0*/  SHF.R.S32.HI R7, RZ, 0x6, R5 ;  /* 0x00000006ff077819 */ /* 0x000fe40000011405 */
[----:B------:R-:W-:-:S03]  /*13eb0*/  LOP3.LUT P0, RZ, R4, 0x1f, RZ, 0xc0, !PT ;  /* 0x0000001f04ff7812 */ /* 0x000fc6000780c0ff */
[----:B------:R-:W-:Y:S01]  /*13ec0*/  VIADD R16, R7, 0x1 ;  /* 0x0000000107107836 */ /* 0x000fe20000000000 */
[----:B------:R-:W-:-:S13]  /*13ed0*/  PLOP3.LUT P0, PT, P0, P2, PT, 0x8a, 0x0 ;  /* 0x000000000000781c */ /* 0x000fda0000705172 */
.L_x_562:
[----:B------:R-:W-:-:S03]  /*13ee0*/  UMOV UR4, 0xffffffff ;  /* 0xffffffff00047882 */ /* 0x000fc60000000000 */
[----:B------:R-:W-:Y:S05]  /*13ef0*/  BRA.DIV UR4, `(.L_x_551) ;  /* 0x0000000e04d87947 */ /* 0x000fea000b800000 */
[----:B------:R-:W-:-:S13]  /*13f00*/  ELECT P6, URZ, PT ;  /* 0x00000000003f782f */ /* 0x000fda00038c0000 */
.L_x_574:
[----:B------:R-:W0:Y:S01]  /*13f10*/  LDC R4, c[0x0][0x28c] ;  /* 0x0000a300ff047b82 */ /* 0x000e220000000800 */
[----:B------:R-:W-:Y:S01]  /*13f20*/  BSSY B1, `(.L_x_552) ;  /* 0x0000037000017945 */ /* 0x000fe20003800000 */
[----:B0-----:R-:W-:-:S13]  /*13f30*/  ISETP.LT.OR P6, PT, R4, 0x1, !P6 ;  /* 0x000000010400780c */ /* 0x001fda00077c1670 */
[----:B------:R-:W-:Y:S05]  /*13f40*/  @P6 BRA `(.L_x_553) ;  /* 0x0000000000d06947 */ /* 0x000fea0003800000 */
[----:B------:R-:W-:Y:S02]  /*13f50*/  IMAD.SHL.U32 R3, R3, 0x200, RZ ;  /* 0x0000020003037824 */ /* 0x000fe400078e00ff */
[----:B------:R-:W-:Y:S02]  /*13f60*/  IMAD.SHL.U32 R2, R2, 0x80, RZ ;  /* 0x0000008002027824 */ /* 0x000fe400078e00ff */
[----:B------:R-:W-:Y:S02]  /*13f70*/  IMAD.MOV.U32 R14, RZ, RZ, RZ ;  /* 0x000000ffff0e7224 */ /* 0x000fe400078e00ff */
[----:B------:R-:W-:Y:S02]  /*13f80*/  IMAD.MOV.U32 R4, RZ, RZ, R16 ;  /* 0x000000ffff047224 */ /* 0x000fe400078e0010 */
[----:B------:R-:W-:Y:S02]  /*13f90*/  IMAD.MOV.U32 R5, RZ, RZ, R0 ;  /* 0x000000ffff057224 */ /* 0x000fe400078e0000 */
[----:B------:R-:W-:-:S07]  /*13fa0*/  IMAD.MOV.U32 R9, RZ, RZ, R6 ;  /* 0x000000ffff097224 */ /* 0x000fce00078e0006 */
.L_x_557:
[----:B------:R-:W0:Y:S01]  /*13fb0*/  S2R R13, SR_CgaCtaId ;  /* 0x00000000000d7919 */ /* 0x000e220000008800 */
[----:B------:R-:W-:Y:S02]  /*13fc0*/  MOV R12, 0x400 ;  /* 0x00000400000c7802 */ /* 0x000fe40000000f00 */
[----:B------:R-:W-:Y:S02]  /*13fd0*/  SHF.L.U32 R18, R5, 0x1f, RZ ;  /* 0x0000001f05127819 */ /* 0x000fe400000006ff */
[----:B0-----:R-:W-:-:S05]  /*13fe0*/  LEA R12, R13, R12, 0x18 ;  /* 0x0000000c0d0c7211 */ /* 0x001fca00078ec0ff */
[----:B------:R-:W-:-:S04]  /*13ff0*/  IMAD R13, R9, 0x8, R12 ;  /* 0x00000008090d7824 */ /* 0x000fc800078e020c */
[----:B------:R-:W0:Y:S02]  /*14000*/  SYNCS.PHASECHK.TRANS64.TRYWAIT P1, [R13+URZ+0x28], R18 ;  /* 0x000028120d0075a7 */ /* 0x000e24000802017f */
[----:B0-----:R-:W-:Y:S05]  /*14010*/  @!P1 BRA `(.L_x_554) ;  /* 0x0000000c00b09947 */ /* 0x001fea0003800000 */
.L_x_575:
[----:B0-----:R-:W0:Y:S01]  /*14020*/  @!P2 LDC R18, c[0x0][0x500] ;  /* 0x00014000ff12ab82 */ /* 0x001e220000000800 */
[----:B------:R-:W-:-:S04]  /*14030*/  PRMT R15, R8, 0x9910, RZ ;  /* 0x00009910080f7816 */ /* 0x000fc800000000ff */
[----:B------:R-:W-:Y:S01]  /*14040*/  ISETP.NE.AND P1, PT, R15, 0x2, PT ;  /* 0x000000020f00780c */ /* 0x000fe20003f25270 */
[----:B0-----:R0:W-:-:S12]  /*14050*/  @!P2 SYNCS.ARRIVE.TRANS64 RZ, [R13+URZ], R18 ;  /* 0x000000120dffa9a7 */ /* 0x0011d8000800003f */
[----:B------:R-:W-:Y:S05]  /*14060*/  @P1 BRA `(.L_x_555) ;  /* 0x0000000000041947 */ /* 0x000fea0003800000 */
[----:B------:R-:W-:Y:S01]  /*14070*/  BPT.TRAP 0x1 ;  /* 0x000000040000795c */ /* 0x000fe20000300000 */
.L_x_555:
[----:B------:R-:W-:Y:S05]  /*14080*/  @P0 BRA `(.L_x_556) ;  /* 0x0000000000040947 */ /* 0x000fea0003800000 */
[----:B------:R-:W-:Y:S01]  /*14090*/  BPT.TRAP 0x1 ;  /* 0x000000040000795c */ /* 0x000fe20000300000 */
.L_x_556:
[----:B------:R-:W-:Y:S01]  /*140a0*/  R2UR UR9, R13 ;  /* 0x000000000d0972ca */ /* 0x000fe200000e0000 */
[C-C-:B0-----:R-:W-:Y:S01]  /*140b0*/  IMAD R13, R9.reuse, 0x2000, R12.reuse ;  /* 0x00002000090d7824 */ /* 0x141fe200078e020c */
[----:B------:R-:W-:Y:S01]  /*140c0*/  UIADD3 UR4, UP0, UR22, 0xf0, URZ ;  /* 0x000000f016047890 */ /* 0x000fe2000ff1e03f */
[----:B------:R-:W-:Y:S01]  /*140d0*/  IMAD R12, R9, 0x8000, R12 ;  /* 0x00008000090c7824 */ /* 0x000fe200078e020c */
[----:B------:R-:W-:Y:S01]  /*140e0*/  R2UR UR11, R2 ;  /* 0x00000000020b72ca */ /* 0x000fe200000e0000 */
[----:B------:R-:W-:Y:S01]  /*140f0*/  VIADD R4, R4, 0xffffffff ;  /* 0xffffffff04047836 */ /* 0x000fe20000000000 */
[----:B------:R-:W-:Y:S01]  /*14100*/  R2UR UR5, R13 ;  /* 0x000000000d0572ca */ /* 0x000fe200000e0000 */
[----:B------:R-:W-:Y:S01]  /*14110*/  UIADD3 UR24, UP1, UR22, 0x1f0, URZ ;  /* 0x000001f016187890 */ /* 0x000fe2000ff3e03f */
[----:B------:R-:W-:Y:S01]  /*14120*/  R2UR UR8, R12 ;  /* 0x000000000c0872ca */ /* 0x000fe200000e0000 */
[----:B------:R-:W-:Y:S01]  /*14130*/  VIADD R9, R9, 0x1 ;  /* 0x0000000109097836 */ /* 0x000fe20000000000 */
[----:B------:R-:W-:Y:S01]  /*14140*/  R2UR UR10, R14 ;  /* 0x000000000e0a72ca */ /* 0x000fe200000e0000 */
[----:B------:R-:W-:Y:S01]  /*14150*/  UIADD3.X UR25, URZ, UR23, URZ, UP1, !UPT ;  /* 0x000000173f197290 */ /* 0x000fe20008ffe43f */
[----:B------:R-:W-:Y:S01]  /*14160*/  R2UR UR12, R10 ;  /* 0x000000000a0c72ca */ /* 0x000fe200000e0000 */
[----:B------:R-:W-:Y:S01]  /*14170*/  UMOV UR6, 0x0 ;  /* 0x0000000000067882 */ /* 0x000fe20000000000 */
[----:B------:R-:W-:Y:S01]  /*14180*/  R2UR UR19, R3 ;  /* 0x00000000031372ca */ /* 0x000fe200000e0000 */
[----:B------:R-:W-:Y:S01]  /*14190*/  UMOV UR7, 0x10000000 ;  /* 0x1000000000077882 */ /* 0x000fe20000000000 */
[----:B------:R-:W-:Y:S01]  /*141a0*/  ISETP.GT.AND P3, PT, R4, 0x1, PT ;  /* 0x000000010400780c */ /* 0x000fe20003f64270 */
[----:B------:R-:W-:Y:S01]  /*141b0*/  VIADD R14, R14, 0x40 ;  /* 0x000000400e0e7836 */ /* 0x000fe20000000000 */
[----:B------:R-:W-:Y:S01]  /*141c0*/  ISETP.NE.AND P1, PT, R9, 0x5, PT ;  /* 0x000000050900780c */ /* 0x000fe20003f25270 */
[----:B------:R-:W-:-:S02]  /*141d0*/  UIADD3 UR14, UR5, 0x100, URZ ;  /* 0x00000100050e7890 */ /* 0x000fc4000fffe03f */
[----:B------:R-:W-:Y:S01]  /*141e0*/  UIADD3.X UR5, URZ, UR23, URZ, UP0, !UPT ;  /* 0x000000173f057290 */ /* 0x000fe200087fe43f */
[----:B------:R-:W-:Y:S01]  /*141f0*/  SEL R12, RZ, 0x1, P1 ;  /* 0x00000001ff0c7807 */ /* 0x000fe20000800000 */
[----:B------:R-:W-:Y:S01]  /*14200*/  UIADD3 UR15, UR8, 0xa100, URZ ;  /* 0x0000a100080f7890 */ /* 0x000fe2000fffe03f */
[----:B------:R-:W-:Y:S02]  /*14210*/  SEL R9, R9, RZ, P1 ;  /* 0x000000ff09097207 */ /* 0x000fe40000800000 */
[----:B------:R-:W-:Y:S01]  /*14220*/  UMOV UR8, UR14 ;  /* 0x0000000e00087c82 */ /* 0x000fe20008000000 */
[----:B------:R-:W-:-:S03]  /*14230*/  LOP3.LUT R5, R5, R12, RZ, 0x3c, !PT ;  /* 0x0000000c05057212 */ /* 0x000fc600078e3cff */
[----:B------:R0:W-:Y:S02]  /*14240*/  UTMALDG.3D [UR8], [UR4], desc[UR6] ;  /* 0x00000608040075b4 */ /* 0x0001e40008011000 */
[----:B0-----:R-:W-:Y:S01]  /*14250*/  UMOV UR8, UR15 ;  /* 0x0000000f00087c82 */ /* 0x001fe20008000000 */
[----:B------:R-:W-:Y:S02]  /*14260*/  UMOV UR11, UR19 ;  /* 0x00000013000b7c82 */ /* 0x000fe40008000000 */
[----:B------:R0:W-:Y:S02]  /*14270*/  UTMALDG.3D [UR8], [UR24], desc[UR6] ;  /* 0x00000608180075b4 */ /* 0x0001e40008011000 */
[----:B0-----:R-:W-:Y:S05]  /*14280*/  @P3 BRA `(.L_x_557) ;  /* 0xfffffffc00483947 */ /* 0x001fea000383ffff */
.L_x_553:
[----:B------:R-:W-:Y:S05]  /*14290*/  BSYNC B1 ;  /* 0x0000000000017941 */ /* 0x000fea0003800000 */
.L_x_552:
[----:B------:R-:W2:Y:S01]  /*142a0*/  LDL.LU R15, [R1+0x200] ;  /* 0x00020000010f7983 */ /* 0x000ea20000300800 */
[----:B------:R-:W-:Y:S01]  /*142b0*/  LOP3.LUT P1, RZ, R11, 0xff, RZ, 0xc0, !PT ;  /* 0x000000ff0bff7812 */ /* 0x000fe2000782c0ff */
[C---:B------:R-:W-:Y:S01]  /*142c0*/  IMAD.IADD R6, R7.reuse, 0x1, R6 ;  /* 0x0000000107067824 */ /* 0x040fe200078e0206 */
[----:B------:R-:W-:Y:S01]  /*142d0*/  ULDC.64 UR4, c[0x0][0x650] ;  /* 0x0001940000047ab9 */ /* 0x000fe20000000a00 */
[----:B------:R-:W3:Y:S01]  /*142e0*/  LDL.LU R12, [R1+0x204] ;  /* 0x00020400010c7983 */ /* 0x000ee20000300800 */
[----:B------:R-:W-:Y:S01]  /*142f0*/  ISETP.GE.U32.AND P3, PT, R7, 0x5, PT ;  /* 0x000000050700780c */ /* 0x000fe20003f66070 */
[----:B------:R-:W-:Y:S01]  /*14300*/  BSSY B1, `(.L_x_558) ;  /* 0x000006f000017945 */ /* 0x000fe20003800000 */
[----:B------:R-:W-:Y:S01]  /*14310*/  IMAD.MOV.U32 R10, RZ, RZ, -0x1 ;  /* 0xffffffffff0a7424 */ /* 0x000fe200078e00ff */
[----:B------:R-:W-:Y:S02]  /*14320*/  PRMT R4, RZ, 0x7610, R4 ;  /* 0x00007610ff047816 */ /* 0x000fe40000000004 */
[----:B------:R-:W-:-:S04]  /*14330*/  PRMT R11, RZ, 0x7610, R11 ;  /* 0x00007610ff0b7816 */ /* 0x000fc8000000000b */
[----:B------:R-:W0:Y:S01]  /*14340*/  @P1 S2R R3, SR_CgaCtaId ;  /* 0x0000000000031919 */ /* 0x000e220000008800 */
[----:B------:R-:W-:-:S04]  /*14350*/  @P1 MOV R2, 0x400 ;  /* 0x0000040000021802 */ /* 0x000fc80000000f00 */
[----:B0-----:R-:W-:-:S04]  /*14360*/  @P1 LEA R2, R3, R2, 0x18 ;  /* 0x0000000203021211 */ /* 0x001fc800078ec0ff */
[----:B------:R0:W-:Y:S01]  /*14370*/  @P1 SYNCS.ARRIVE.TRANS64.A1T0 RZ, [R2+URZ+0x68], RZ ;  /* 0x000068ff02ff19a7 */ /* 0x0001e2000810003f */
[----:B------:R-:W-:-:S04]  /*14380*/  ISETP.GT.U32.AND P1, PT, R6, 0x4, PT ;  /* 0x000000040600780c */ /* 0x000fc80003f24070 */
[----:B------:R-:W-:Y:S01]  /*14390*/  ISETP.LT.U32.AND P1, PT, R7, 0x5, P1 ;  /* 0x000000050700780c */ /* 0x000fe20000f21070 */
[----:B0-----:R-:W-:-:S04]  /*143a0*/  IMAD.WIDE.U32 R2, R6, -0x33333333, RZ ;  /* 0xcccccccd06027825 */ /* 0x001fc800078e00ff */
[----:B------:R-:W-:Y:S01]  /*143b0*/  IMAD.MOV.U32 R2, RZ, RZ, -0x1 ;  /* 0xffffffffff027424 */ /* 0x000fe200078e00ff */
[----:B------:R-:W-:Y:S02]  /*143c0*/  SHF.R.U32.HI R5, RZ, 0x2, R3 ;  /* 0x00000002ff057819 */ /* 0x000fe40000011603 */
[----:B------:R-:W-:-:S03]  /*143d0*/  SEL R3, RZ, 0x1, !P1 ;  /* 0x00000001ff037807 */ /* 0x000fc60004800000 */
[----:B------:R-:W-:Y:S01]  /*143e0*/  IMAD R6, R5, -0x5, R6 ;  /* 0xfffffffb05067824 */ /* 0x000fe200078e0206 */
[----:B------:R-:W-:Y:S01]  /*143f0*/  LOP3.LUT R0, R0, R3, RZ, 0x3c, !PT ;  /* 0x0000000300007212 */ /* 0x000fe200078e3cff */
[----:B------:R-:W-:-:S03]  /*14400*/  IMAD.MOV.U32 R3, RZ, RZ, -0x1 ;  /* 0xffffffffff037424 */ /* 0x000fc600078e00ff */
[----:B------:R-:W-:Y:S02]  /*14410*/  @P3 LOP3.LUT R0, R0, 0x1, R5, 0x78, !PT ;  /* 0x0000000100003812 */ /* 0x000fe400078e7805 */
[----:B---3--:R-:W-:-:S04]  /*14420*/  IADD3 R12, P1, R12, UR20, RZ ;  /* 0x000000140c0c7c10 */ /* 0x008fc8000ff3e0ff */
[----:B--2---:R-:W-:Y:S01]  /*14430*/  IADD3.X R15, R15, UR13, RZ, P1, !PT ;  /* 0x0000000d0f0f7c10 */ /* 0x004fe20008ffe4ff */
[----:B------:R0:W-:Y:S01]  /*14440*/  STL [R1+0x204], R12 ;  /* 0x0002040c01007387 */ /* 0x0001e20000100800 */
[----:B------:R-:W-:-:S03]  /*14450*/  ISETP.GE.U32.AND P1, PT, R12, UR4, PT ;  /* 0x000000040c007c0c */ /* 0x000fc6000bf26070 */
[----:B------:R0:W-:Y:S01]  /*14460*/  STL [R1+0x200], R15 ;  /* 0x0002000f01007387 */ /* 0x0001e20000100800 */
[----:B------:R-:W-:-:S13]  /*14470*/  ISETP.GE.U32.AND.EX P1, PT, R15, UR5, PT, P1 ;  /* 0x000000050f007c0c */ /* 0x000fda000bf26110 */
[----:B0-----:R-:W-:Y:S05]  /*14480*/  @P1 BRA `(.L_x_559) ;  /* 0x0000000400581947 */ /* 0x001fea0003800000 */
[----:B------:R-:W0:Y:S01]  /*14490*/  S2R R9, SR_CTAID.X ;  /* 0x0000000000097919 */ /* 0x000e220000002500 */
[----:B------:R-:W1:Y:S01]  /*144a0*/  LDC R17, c[0x0][0x65c] ;  /* 0x00019700ff117b82 */ /* 0x000e620000000800 */
[----:B------:R-:W-:Y:S01]  /*144b0*/  ULDC UR4, c[0x0][0x150] ;  /* 0x0000540000047ab9 */ /* 0x000fe20000000800 */
[----:B------:R-:W-:Y:S01]  /*144c0*/  ULDC UR7, c[0x0][0x630] ;  /* 0x00018c0000077ab9 */ /* 0x000fe20000000800 */
[----:B------:R-:W2:Y:S05]  /*144d0*/  S2R R2, SR_CTAID.Y ;  /* 0x0000000000027919 */ /* 0x000eaa0000002600 */
[----:B------:R-:W3:Y:S08]  /*144e0*/  LDC R4, c[0x0][0x144] ;  /* 0x00005100ff047b82 */ /* 0x000ef00000000800 */
[----:B------:R-:W4:Y:S01]  /*144f0*/  LDC R13, c[0x0][0x148] ;  /* 0x00005200ff0d7b82 */ /* 0x000f220000000800 */
[----:B-1----:R-:W-:-:S02]  /*14500*/  ISETP.NE.AND P4, PT, R17, 0x1, PT ;  /* 0x000000011100780c */ /* 0x002fc40003f85270 */
[----:B0-----:R-:W-:Y:S02]  /*14510*/  I2FP.F32.U32 R3, R9 ;  /* 0x0000000900037245 */ /* 0x001fe40000201000 */
[----:B--2---:R-:W-:-:S03]  /*14520*/  I2FP.F32.U32 R5, R2 ;  /* 0x0000000200057245 */ /* 0x004fc60000201000 */
[----:B------:R-:W-:Y:S01]  /*14530*/  FMUL R3, R3, UR4 ;  /* 0x0000000403037c20 */ /* 0x000fe20008400000 */
[----:B------:R-:W-:Y:S02]  /*14540*/  ULDC UR4, c[0x0][0x154] ;  /* 0x0000550000047ab9 */ /* 0x000fe40000000800 */
[----:B------:R-:W-:Y:S01]  /*14550*/  FMUL R10, R5, UR4 ;  /* 0x00000004050a7c20 */ /* 0x000fe20008400000 */
[----:B------:R-:W-:Y:S02]  /*14560*/  ULDC.64 UR4, c[0x0][0x628] ;  /* 0x00018a0000047ab9 */ /* 0x000fe40000000a00 */
[----:B------:R-:W0:Y:S01]  /*14570*/  F2I.U32.TRUNC.NTZ R3, R3 ;  /* 0x0000000300037305 */ /* 0x000e22000020f000 */
[----:B------:R-:W-:-:S04]  /*14580*/  ISETP.NE.U32.AND P1, PT, RZ, UR4, PT ;  /* 0x00000004ff007c0c */ /* 0x000fc8000bf25070 */
[----:B------:R-:W-:-:S03]  /*14590*/  ISETP.NE.AND.EX P1, PT, RZ, UR5, PT, P1 ;  /* 0x00000005ff007c0c */ /* 0x000fc6000bf25310 */
[----:B------:R-:W1:Y:S01]  /*145a0*/  F2I.U32.TRUNC.NTZ R10, R10 ;  /* 0x0000000a000a7305 */ /* 0x000e62000020f000 */
[----:B0-----:R-:W-:Y:S02]  /*145b0*/  IMAD.MOV R5, RZ, RZ, -R3 ;  /* 0x000000ffff057224 */ /* 0x001fe400078e0a03 */
[----:B------:R-:W-:Y:S02]  /*145c0*/  IMAD.MOV.U32 R3, RZ, RZ, R15 ;  /* 0x000000ffff037224 */ /* 0x000fe400078e000f */
[----:B---3--:R-:W-:Y:S02]  /*145d0*/  IMAD R9, R4, R5, R9 ;  /* 0x0000000504097224 */ /* 0x008fe400078e0209 */
[----:B-1----:R-:W-:-:S04]  /*145e0*/  IMAD.MOV R4, RZ, RZ, -R10 ;  /* 0x000000ffff047224 */ /* 0x002fc800078e0a0a */
[----:B----4-:R-:W-:Y:S02]  /*145f0*/  @P4 IMAD R9, R13, R4, R2 ;  /* 0x000000040d094224 */ /* 0x010fe400078e0202 */
[----:B------:R-:W-:Y:S01]  /*14600*/  IMAD.MOV.U32 R2, RZ, RZ, R12 ;  /* 0x000000ffff027224 */ /* 0x000fe200078e000c */
[----:B------:R-:W-:Y:S06]  /*14610*/  @!P1 BRA `(.L_x_560) ;  /* 0x0000000000289947 */ /* 0x000fec0003800000 */
[----:B------:R-:W-:Y:S02]  /*14620*/  ULDC UR6, c[0x0][0x634] ;  /* 0x00018d0000067ab9 */ /* 0x000fe40000000800 */
[----:B------:R-:W-:-:S05]  /*14630*/  IADD3 R3, P1, R12, UR6, RZ ;  /* 0x000000060c037c10 */ /* 0x000fca000ff3e0ff */
[----:B------:R-:W-:-:S04]  /*14640*/  IMAD.X R13, RZ, RZ, R15, P1 ;  /* 0x000000ffff0d7224 */ /* 0x000fc800008e060f */
[----:B------:R-:W-:-:S04]  /*14650*/  IMAD.WIDE.U32 R4, R13, UR4, RZ ;  /* 0x000000040d047c25 */ /* 0x000fc8000f8e00ff */
[----:B------:R-:W-:-:S04]  /*14660*/  IMAD.WIDE.U32 R4, P1, R3, UR5, R4 ;  /* 0x0000000503047c25 */ /* 0x000fc8000f820004 */
[----:B------:R-:W-:-:S04]  /*14670*/  IMAD.WIDE.U32 R2, R3, UR4, RZ ;  /* 0x0000000403027c25 */ /* 0x000fc8000f8e00ff */
[----:B------:R-:W-:Y:S01]  /*14680*/  IMAD.MOV.U32 R2, RZ, RZ, R5 ;  /* 0x000000ffff027224 */ /* 0x000fe200078e0005 */
[----:B------:R-:W-:Y:S01]  /*14690*/  IADD3 RZ, P3, R3, R4, RZ ;  /* 0x0000000403ff7210 */ /* 0x000fe20007f7e0ff */
[----:B------:R-:W-:-:S04]  /*146a0*/  IMAD.X R3, RZ, RZ, RZ, P1 ;  /* 0x000000ffff037224 */ /* 0x000fc800008e06ff */
[----:B------:R-:W-:-:S08]  /*146b0*/  IMAD.WIDE.U32.X R2, R13, UR5, R2, P3 ;  /* 0x000000050d027c25 */ /* 0x000fd000098e0402 */
.L_x_560:
[--C-:B------:R-:W-:Y:S01]  /*146c0*/  SHF.R.U64 R10, R2, UR7, R3.reuse ;  /* 0x00000007020a7c19 */ /* 0x100fe20008001203 */
[----:B------:R-:W-:Y:S01]  /*146d0*/  ULDC.64 UR4, c[0x0][0x620] ;  /* 0x0001880000047ab9 */ /* 0x000fe20000000a00 */
[----:B------:R-:W-:Y:S01]  /*146e0*/  SHF.R.U32.HI R2, RZ, UR7, R3 ;  /* 0x00000007ff027c19 */ /* 0x000fe20008011603 */
[----:B------:R-:W-:Y:S01]  /*146f0*/  IMAD.MOV.U32 R3, RZ, RZ, R15 ;  /* 0x000000ffff037224 */ /* 0x000fe200078e000f */
[----:B------:R-:W-:Y:S01]  /*14700*/  IADD3 R13, P1, RZ, -R10, RZ ;  /* 0x8000000aff0d7210 */ /* 0x000fe20007f3e0ff */
[----:B------:R-:W-:-:S04]  /*14710*/  ULDC.64 UR6, c[0x0][0x640] ;  /* 0x0001900000067ab9 */ /* 0x000fc80000000a00 */
[----:B------:R-:W-:Y:S01]  /*14720*/  IMAD.X R2, RZ, RZ, ~R2, P1 ;  /* 0x000000ffff027224 */ /* 0x000fe200008e0e02 */
[----:B------:R-:W-:-:S03]  /*14730*/  ISETP.NE.U32.AND P1, PT, RZ, UR6, PT ;  /* 0x00000006ff007c0c */ /* 0x000fc6000bf25070 */
[----:B------:R-:W-:Y:S01]  /*14740*/  IMAD R2, R2, UR4, RZ ;  /* 0x0000000402027c24 */ /* 0x000fe2000f8e02ff */
[----:B------:R-:W-:-:S03]  /*14750*/  ISETP.NE.AND.EX P1, PT, RZ, UR7, PT, P1 ;  /* 0x00000007ff007c0c */ /* 0x000fc6000bf25310 */
[----:B------:R-:W-:Y:S02]  /*14760*/  IMAD R5, R13, UR5, R2 ;  /* 0x000000050d057c24 */ /* 0x000fe4000f8e0202 */
[----:B------:R-:W-:-:S04]  /*14770*/  IMAD.MOV.U32 R2, RZ, RZ, R12 ;  /* 0x000000ffff027224 */ /* 0x000fc800078e000c */
[----:B------:R-:W-:Y:S01]  /*14780*/  IMAD.WIDE.U32 R2, R13, UR4, R2 ;  /* 0x000000040d027c25 */ /* 0x000fe2000f8e0002 */
[----:B------:R-:W-:-:S03]  /*14790*/  ULDC UR4, c[0x0][0x618] ;  /* 0x0001860000047ab9 */ /* 0x000fc60000000800 */
[----:B------:R-:W-:-:S05]  /*147a0*/  IMAD.IADD R3, R3, 0x1, R5 ;  /* 0x0000000103037824 */ /* 0x000fca00078e0205 */
[--C-:B------:R-:W-:Y:S02]  /*147b0*/  SHF.R.U64 R12, R2, UR4, R3.reuse ;  /* 0x00000004020c7c19 */ /* 0x100fe40008001203 */
[----:B------:R-:W-:Y:S01]  /*147c0*/  SHF.R.U32.HI R3, RZ, UR4, R3 ;  /* 0x00000004ff037c19 */ /* 0x000fe20008011603 */
[----:B------:R-:W-:-:S03]  /*147d0*/  ULDC UR4, c[0x0][0x608] ;  /* 0x0001820000047ab9 */ /* 0x000fc60000000800 */
[--C-:B------:R-:W-:Y:S02]  /*147e0*/  SHF.R.U64 R13, R12, UR4, R3.reuse ;  /* 0x000000040c0d7c19 */ /* 0x100fe40008001203 */
[----:B------:R-:W-:Y:S01]  /*147f0*/  SHF.R.U32.HI R2, RZ, UR4, R3 ;  /* 0x00000004ff027c19 */ /* 0x000fe20008011603 */
[----:B------:R-:W-:-:S03]  /*14800*/  ULDC UR4, c[0x0][0x658] ;  /* 0x0001960000047ab9 */ /* 0x000fc60000000800 */
[--C-:B------:R-:W-:Y:S02]  /*14810*/  SHF.R.U64 R14, R13, UR4, R2.reuse ;  /* 0x000000040d0e7c19 */ /* 0x100fe40008001202 */
[----:B------:R-:W-:-:S03]  /*14820*/  SHF.R.U32.HI R15, RZ, UR4, R2 ;  /* 0x00000004ff0f7c19 */ /* 0x000fc60008011602 */
[----:B------:R-:W-:Y:S02]  /*14830*/  IMAD.MOV.U32 R2, RZ, RZ, R14 ;  /* 0x000000ffff027224 */ /* 0x000fe400078e000e */
        /* <DEDUP_REMOVED lines=12> */
.L_x_561:
[----:B------:R-:W-:Y:S01]  /*14900*/  ULDC UR4, c[0x0][0x648] ;  /* 0x0001920000047ab9 */ /* 0x000fe20000000800 */
[----:B------:R-:W-:Y:S02]  /*14910*/  LOP3.LUT R13, R13, UR17, RZ, 0xc0, !PT ;  /* 0x000000110d0d7c12 */ /* 0x000fe4000f8ec0ff */
[----:B------:R-:W-:Y:S01]  /*14920*/  SHF.R.U64 R2, R2, UR4, R3 ;  /* 0x0000000402027c19 */ /* 0x000fe20008001203 */
[----:B------:R-:W-:-:S04]  /*14930*/  ULDC UR4, c[0x0][0x638] ;  /* 0x00018e0000047ab9 */ /* 0x000fc80000000800 */
[----:B------:R-:W-:Y:S02]  /*14940*/  IMAD.MOV R3, RZ, RZ, -R2 ;  /* 0x000000ffff037224 */ /* 0x000fe400078e0a02 */
[----:B------:R-:W-:Y:S02]  /*14950*/  IMAD R4, R2, UR18, R13 ;  /* 0x0000001202047c24 */ /* 0x000fe4000f8e020d */
[----:B------:R-:W-:Y:S01]  /*14960*/  IMAD R14, R3, UR4, R14 ;  /* 0x00000004030e7c24 */ /* 0x000fe2000f8e020e */
[----:B------:R-:W-:Y:S01]  /*14970*/  ULDC UR4, c[0x0][0x610] ;  /* 0x0001840000047ab9 */ /* 0x000fe20000000800 */
[----:B------:R-:W-:Y:S01]  /*14980*/  LOP3.LUT R3, R12, UR16, RZ, 0xc0, !PT ;  /* 0x000000100c037c12 */ /* 0x000fe2000f8ec0ff */
[----:B------:R-:W-:Y:S01]  /*14990*/  IMAD R9, R4, UR4, R9 ;  /* 0x0000000404097c24 */ /* 0x000fe2000f8e0209 */
[----:B------:R-:W-:Y:S01]  /*149a0*/  ULDC UR4, c[0x0][0x600] ;  /* 0x0001800000047ab9 */ /* 0x000fe20000000800 */
[----:B------:R-:W-:Y:S02]  /*149b0*/  IMAD.MOV.U32 R4, RZ, RZ, 0x1 ;  /* 0x00000001ff047424 */ /* 0x000fe400078e00ff */
[----:B------:R-:W-:-:S05]  /*149c0*/  IMAD R14, R14, UR4, R3 ;  /* 0x000000040e0e7c24 */ /* 0x000fca000f8e0203 */
[----:B------:R-:W-:Y:S02]  /*149d0*/  SEL R3, R14, R9, !P4 ;  /* 0x000000090e037207 */ /* 0x000fe40006000000 */
[----:B------:R-:W-:-:S07]  /*149e0*/  SEL R2, R9, R14, !P4 ;  /* 0x0000000e09027207 */ /* 0x000fce0006000000 */
.L_x_559:
[----:B------:R-:W-:Y:S05]  /*149f0*/  BSYNC B1 ;  /* 0x0000000000017941 */ /* 0x000fea0003800000 */
.L_x_558:
[----:B------:R-:W-:-:S13]  /*14a00*/  LOP3.LUT P1, RZ, R4, 0xff, RZ, 0xc0, !PT ;  /* 0x000000ff04ff7812 */ /* 0x000fda000782c0ff */
[----:B------:R-:W-:Y:S05]  /*14a10*/  @P1 BRA `(.L_x_562) ;  /* 0xfffffff400301947 */ /* 0x000fea000383ffff */
[----:B------:R-:W-:Y:S05]  /*14a20*/  BSYNC B0 ;  /* 0x0000000000007941 */ /* 0x000fea0003800000 */
.L_x_550:
[----:B------:R-:W-:-:S03]  /*14a30*/  UMOV UR4, 0xffffffff ;  /* 0xffffffff00047882 */ /* 0x000fc60000000000 */
[----:B------:R-:W-:Y:S05]  /*14a40*/  BRA.DIV UR4, `(.L_x_563) ;  /* 0x0000000604387947 */ /* 0x000fea000b800000 */
[----:B------:R-:W-:-:S13]  /*14a50*/  ELECT P6, URZ, PT ;  /* 0x00000000003f782f */ /* 0x000fda00038c0000 */
.L_x_578:
[----:B------:R-:W-:Y:S04]  /*14a60*/  BSSY B0, `(.L_x_564) ;  /* 0x0000034000007945 */ /* 0x000fe80003800000 */
[----:B------:R-:W-:Y:S05]  /*14a70*/  @!P6 BRA `(.L_x_565) ;  /* 0x0000000000c8e947 */ /* 0x000fea0003800000 */
[----:B------:R-:W-:-:S04]  /*14a80*/  LOP3.LUT R19, R19, 0x2, RZ, 0xfc, !PT ;  /* 0x0000000213137812 */ /* 0x000fc800078efcff */
[----:B------:R-:W-:-:S13]  /*14a90*/  ISETP.NE.AND P0, PT, R19, 0x3, PT ;  /* 0x000000031300780c */ /* 0x000fda0003f05270 */
[----:B------:R-:W-:Y:S05]  /*14aa0*/  @!P0 BRA `(.L_x_566) ;  /* 0x0000000000048947 */ /* 0x000fea0003800000 */
[----:B------:R-:W-:Y:S01]  /*14ab0*/  BPT.TRAP 0x1 ;  /* 0x000000040000795c */ /* 0x000fe20000300000 */
.L_x_566:
[----:B------:R-:W0:Y:S01]  /*14ac0*/  S2R R3, SR_CgaCtaId ;  /* 0x0000000000037919 */ /* 0x000e220000008800 */
[----:B------:R-:W-:-:S04]  /*14ad0*/  MOV R2, 0x400 ;  /* 0x0000040000027802 */ /* 0x000fc80000000f00 */
[----:B0-----:R-:W-:Y:S02]  /*14ae0*/  LEA R3, R3, R2, 0x18 ;  /* 0x0000000203037211 */ /* 0x001fe400078ec0ff */
[----:B------:R-:W-:-:S03]  /*14af0*/  SHF.L.U32 R2, R0, 0x1f, RZ ;  /* 0x0000001f00027819 */ /* 0x000fc600000006ff */
[----:B------:R-:W-:-:S04]  /*14b00*/  VIADD R3, R3, 0x28 ;  /* 0x0000002803037836 */ /* 0x000fc80000000000 */
[----:B------:R-:W-:-:S04]  /*14b10*/  IMAD R5, R6, 0x8, R3 ;  /* 0x0000000806057824 */ /* 0x000fc800078e0203 */
[----:B------:R-:W0:Y:S02]  /*14b20*/  SYNCS.PHASECHK.TRANS64.TRYWAIT P0, [R5+URZ], R2 ;  /* 0x00000002050075a7 */ /* 0x000e24000800017f */
[----:B0-----:R-:W-:Y:S05]  /*14b30*/  @!P0 BRA `(.L_x_567) ;  /* 0x00000004001c8947 */ /* 0x001fea0003800000 */
.L_x_579:
[----:B------:R-:W-:-:S05]  /*14b40*/  VIADD R6, R6, 0x1 ;  /* 0x0000000106067836 */ /* 0x000fca0000000000 */
[----:B------:R-:W-:-:S04]  /*14b50*/  ISETP.NE.AND P0, PT, R6, 0x5, PT ;  /* 0x000000050600780c */ /* 0x000fc80003f05270 */
[----:B0-----:R-:W-:Y:S02]  /*14b60*/  SEL R5, RZ, 0x1, P0 ;  /* 0x00000001ff057807 */ /* 0x001fe40000000000 */
[----:B------:R-:W-:Y:S02]  /*14b70*/  SEL R6, R6, RZ, P0 ;  /* 0x000000ff06067207 */ /* 0x000fe40000000000 */
[----:B------:R-:W-:-:S03]  /*14b80*/  LOP3.LUT R5, R0, R5, RZ, 0x3c, !PT ;  /* 0x0000000500057212 */ /* 0x000fc600078e3cff */
[----:B------:R-:W-:Y:S01]  /*14b90*/  IMAD R7, R6, 0x8, R3 ;  /* 0x0000000806077824 */ /* 0x000fe200078e0203 */
[----:B------:R-:W-:-:S04]  /*14ba0*/  SHF.L.U32 R0, R5, 0x1f, RZ ;  /* 0x0000001f05007819 */ /* 0x000fc800000006ff */
[----:B------:R-:W0:Y:S02]  /*14bb0*/  SYNCS.PHASECHK.TRANS64.TRYWAIT P0, [R7+URZ], R0 ;  /* 0x00000000070075a7 */ /* 0x000e24000800017f */
[----:B0-----:R-:W-:Y:S05]  /*14bc0*/  @!P0 BRA `(.L_x_568) ;  /* 0x00000004000c8947 */ /* 0x001fea0003800000 */
.L_x_580:
[----:B0-----:R-:W-:-:S05]  /*14bd0*/  VIADD R0, R6, 0x1 ;  /* 0x0000000106007836 */ /* 0x001fca0000000000 */
[----:B------:R-:W-:-:S04]  /*14be0*/  ISETP.NE.AND P0, PT, R0, 0x5, PT ;  /* 0x000000050000780c */ /* 0x000fc80003f05270 */
[----:B------:R-:W-:Y:S02]  /*14bf0*/  SEL R2, RZ, 0x1, P0 ;  /* 0x00000001ff027807 */ /* 0x000fe40000000000 */
[----:B------:R-:W-:Y:S02]  /*14c00*/  SEL R4, R0, RZ, P0 ;  /* 0x000000ff00047207 */ /* 0x000fe40000000000 */
[----:B------:R-:W-:-:S03]  /*14c10*/  LOP3.LUT R5, R5, R2, RZ, 0x3c, !PT ;  /* 0x0000000205057212 */ /* 0x000fc600078e3cff */
[----:B------:R-:W-:Y:S01]  /*14c20*/  IMAD R7, R4, 0x8, R3 ;  /* 0x0000000804077824 */ /* 0x000fe200078e0203 */
[----:B------:R-:W-:-:S04]  /*14c30*/  SHF.L.U32 R0, R5, 0x1f, RZ ;  /* 0x0000001f05007819 */ /* 0x000fc800000006ff */
[----:B------:R-:W0:Y:S02]  /*14c40*/  SYNCS.PHASECHK.TRANS64.TRYWAIT P0, [R7+URZ], R0 ;  /* 0x00000000070075a7 */ /* 0x000e24000800017f */
[----:B0-----:R-:W-:Y:S05]  /*14c50*/  @!P0 BRA `(.L_x_569) ;  /* 0x0000000000fc8947 */ /* 0x001fea0003800000 */
.L_x_581:
        /* <DEDUP_REMOVED lines=9> */
.L_x_582:
[----:B0-----:R-:W-:-:S05]  /*14cf0*/  VIADD R0, R4, 0x1 ;  /* 0x0000000104007836 */ /* 0x001fca0000000000 */
[----:B------:R-:W-:-:S04]  /*14d00*/  ISETP.NE.AND P0, PT, R0, 0x5, PT ;  /* 0x000000050000780c */ /* 0x000fc80003f05270 */
[----:B------:R-:W-:Y:S02]  /*14d10*/  SEL R2, RZ, 0x1, P0 ;  /* 0x00000001ff027807 */ /* 0x000fe40000000000 */
[----:B------:R-:W-:Y:S02]  /*14d20*/  SEL R0, R0, RZ, P0 ;  /* 0x000000ff00007207 */ /* 0x000fe40000000000 */
[----:B------:R-:W-:-:S03]  /*14d30*/  LOP3.LUT R2, R5, R2, RZ, 0x3c, !PT ;  /* 0x0000000205027212 */ /* 0x000fc600078e3cff */
[----:B------:R-:W-:Y:S01]  /*14d40*/  IMAD R3, R0, 0x8, R3 ;  /* 0x0000000800037824 */ /* 0x000fe200078e0203 */
[----:B------:R-:W-:-:S07]  /*14d50*/  SHF.L.U32 R0, R2, 0x1f, RZ ;  /* 0x0000001f02007819 */ /* 0x000fce00000006ff */
.L_x_571:
[----:B0-----:R0:W1:Y:S02]  /*14d60*/  SYNCS.PHASECHK.TRANS64.TRYWAIT P0, [R3+URZ], R0 ;  /* 0x00000000030075a7 */ /* 0x001064000800017f */
[----:B-1----:R-:W-:Y:S05]  /*14d70*/  @!P0 NANOSLEEP.SYNCS 0x989680 ;  /* 0x009896800000895d */ /* 0x002fea0003900000 */
[----:B------:R-:W1:Y:S02]  /*14d80*/  @!P0 SYNCS.PHASECHK.TRANS64 P0, [R3+URZ], R0 ;  /* 0x00000000030085a7 */ /* 0x000e64000800007f */
[----:B-1----:R-:W-:Y:S05]  /*14d90*/  @!P0 BRA `(.L_x_571) ;  /* 0xfffffffc00f08947 */ /* 0x002fea000383ffff */
.L_x_565:
[----:B------:R-:W-:Y:S05]  /*14da0*/  BSYNC B0 ;  /* 0x0000000000007941 */ /* 0x000fea0003800000 */
.L_x_564:
[----:B------:R-:W-:Y:S05]  /*14db0*/  EXIT ;  /* 0x000000000000794d */ /* 0x000fea0003800000 */
.L_x_17:
[----:B-1----:R1:W2:Y:S02]  /*14dc0*/  SYNCS.PHASECHK.TRANS64.TRYWAIT P1, [R3+URZ], R2 ;  /* 0x00000002030075a7 */ /* 0x0022a4000802017f */
[----:B--2---:R-:W-:Y:S05]  /*14dd0*/  @!P1 NANOSLEEP.SYNCS 0x989680 ;  /* 0x009896800000995d */ /* 0x004fea0003900000 */
[----:B------:R-:W2:Y:S02]  /*14de0*/  @!P1 SYNCS.PHASECHK.TRANS64 P1, [R3+URZ], R2 ;  /* 0x00000002030095a7 */ /* 0x000ea4000802007f */
[----:B--2---:R-:W-:Y:S05]  /*14df0*/  @!P1 BRA `(.L_x_17) ;  /* 0xfffffffc00f09947 */ /* 0x004fea000383ffff */
[----:B------:R-:W-:Y:S05]  /*14e00*/  BRA `(.L_x_16) ;  /* 0xfffffec400387947 */ /* 0x000fea000383ffff */
.L_x_22:
[----:B-1----:R1:W2:Y:S02]  /*14e10*/  SYNCS.PHASECHK.TRANS64.TRYWAIT P1, [R5+URZ], R6 ;  /* 0x00000006050075a7 */ /* 0x0022a4000802017f */
[----:B--2---:R-:W-:Y:S05]  /*14e20*/  @!P1 NANOSLEEP.SYNCS 0x989680 ;  /* 0x009896800000995d */ /* 0x004fea0003900000 */
[----:B------:R-:W2:Y:S02]  /*14e30*/  @!P1 SYNCS.PHASECHK.TRANS64 P1, [R5+URZ], R6 ;  /* 0x00000006050095a7 */ /* 0x000ea4000802007f */
[----:B--2---:R-:W-:Y:S05]  /*14e40*/  @!P1 BRA `(.L_x_22) ;  /* 0xfffffffc00f09947 */ /* 0x004fea000383ffff */
[----:B------:R-:W-:Y:S05]  /*14e50*/  BRA `(.L_x_21) ;  /* 0xfffffed800847947 */ /* 0x000fea000383ffff */
.L_x_551:
[----:B------:R-:W-:Y:S01]  /*14e60*/  BSSY B1, `(.L_x_572) ;  /* 0x0000006000017945 */ /* 0x000fe20003800000 */
[----:B------:R-:W-:-:S07]  /*14e70*/  IMAD.MOV.U32 R15, RZ, RZ, -0x1 ;  /* 0xffffffffff0f7424 */ /* 0x000fce00078e00ff */
[----:B------:R-:W-:Y:S05]  /*14e80*/  WARPSYNC.COLLECTIVE R15, `(.L_x_573) ;  /* 0x000000000f0c7348 */ /* 0x000fea0003c00000 */
[----:B------:R-:W-:Y:S02]  /*14e90*/  ELECT P6, UR62, PT ;  /* 0x00000000003e782f */ /* 0x000fe400038c0000 */
[----:B------:R-:W-:Y:S01]  /*14ea0*/  MOV R14, UR62 ;  /* 0x0000003e000e7c02 */ /* 0x000fe20008000f00 */
[----:B------:R-:W-:Y:S10]  /*14eb0*/  ENDCOLLECTIVE ;  /* 0x000000000000791b */ /* 0x000ff40003800000 */
.L_x_573:
[----:B------:R-:W-:Y:S05]  /*14ec0*/  BSYNC B1 ;  /* 0x0000000000017941 */ /* 0x000fea0003800000 */
.L_x_572:
[----:B------:R-:W-:Y:S05]  /*14ed0*/  BRA `(.L_x_574) ;  /* 0xfffffff0000c7947 */ /* 0x000fea000383ffff */
.L_x_554:
[----:B0-----:R0:W1:Y:S02]  /*14ee0*/  SYNCS.PHASECHK.TRANS64.TRYWAIT P1, [R13+URZ+0x28], R18 ;  /* 0x000028120d0075a7 */ /* 0x001064000802017f */
[----:B-1----:R-:W-:Y:S05]  /*14ef0*/  @!P1 NANOSLEEP.SYNCS 0x989680 ;  /* 0x009896800000995d */ /* 0x002fea0003900000 */
[----:B------:R-:W1:Y:S02]  /*14f00*/  @!P1 SYNCS.PHASECHK.TRANS64 P1, [R13+URZ+0x28], R18 ;  /* 0x000028120d0095a7 */ /* 0x000e64000802007f */
[----:B-1----:R-:W-:Y:S05]  /*14f10*/  @!P1 BRA `(.L_x_554) ;  /* 0xfffffffc00f09947 */ /* 0x002fea000383ffff */
[----:B------:R-:W-:Y:S05]  /*14f20*/  BRA `(.L_x_575) ;  /* 0xfffffff0003c7947 */ /* 0x000fea000383ffff */
.L_x_563:
[----:B------:R-:W-:Y:S01]  /*14f30*/  BSSY B0, `(.L_x_576) ;  /* 0x0000006000007945 */ /* 0x000fe20003800000 */
[----:B------:R-:W-:-:S07]  /*14f40*/  IMAD.MOV.U32 R15, RZ, RZ, -0x1 ;  /* 0xffffffffff0f7424 */ /* 0x000fce00078e00ff */
[----:B------:R-:W-:Y:S05]  /*14f50*/  WARPSYNC.COLLECTIVE R15, `(.L_x_577) ;  /* 0x000000000f0c7348 */ /* 0x000fea0003c00000 */
[----:B------:R-:W-:Y:S02]  /*14f60*/  ELECT P6, UR62, PT ;  /* 0x00000000003e782f */ /* 0x000fe400038c0000 */
[----:B------:R-:W-:Y:S01]  /*14f70*/  MOV R14, UR62 ;  /* 0x0000003e000e7c02 */ /* 0x000fe20008000f00 */
[----:B------:R-:W-:Y:S10]  /*14f80*/  ENDCOLLECTIVE ;  /* 0x000000000000791b */ /* 0x000ff40003800000 */
.L_x_577:
[----:B------:R-:W-:Y:S05]  /*14f90*/  BSYNC B0 ;  /* 0x0000000000007941 */ /* 0x000fea0003800000 */
.L_x_576:
[----:B------:R-:W-:Y:S05]  /*14fa0*/  BRA `(.L_x_578) ;  /* 0xfffffff800ac7947 */ /* 0x000fea000383ffff */
.L_x_567:
[----:B0-----:R0:W1:Y:S02]  /*14fb0*/  SYNCS.PHASECHK.TRANS64.TRYWAIT P0, [R5+URZ], R2 ;  /* 0x00000002050075a7 */ /* 0x001064000800017f */
[----:B-1----:R-:W-:Y:S05]  /*14fc0*/  @!P0 NANOSLEEP.SYNCS 0x989680 ;  /* 0x009896800000895d */ /* 0x002fea0003900000 */
[----:B------:R-:W1:Y:S02]  /*14fd0*/  @!P0 SYNCS.PHASECHK.TRANS64 P0, [R5+URZ], R2 ;  /* 0x00000002050085a7 */ /* 0x000e64000800007f */
[----:B-1----:R-:W-:Y:S05]  /*14fe0*/  @!P0 BRA `(.L_x_567) ;  /* 0xfffffffc00f08947 */ /* 0x002fea000383ffff */
[----:B------:R-:W-:Y:S05]  /*14ff0*/  BRA `(.L_x_579) ;  /* 0xfffffff800d07947 */ /* 0x000fea000383ffff */
.L_x_568:
[----:B0-----:R0:W1:Y:S02]  /*15000*/  SYNCS.PHASECHK.TRANS64.TRYWAIT P0, [R7+URZ], R0 ;  /* 0x00000000070075a7 */ /* 0x001064000800017f */
[----:B-1----:R-:W-:Y:S05]  /*15010*/  @!P0 NANOSLEEP.SYNCS 0x989680 ;  /* 0x009896800000895d */ /* 0x002fea0003900000 */
[----:B------:R-:W1:Y:S02]  /*15020*/  @!P0 SYNCS.PHASECHK.TRANS64 P0, [R7+URZ], R0 ;  /* 0x00000000070085a7 */ /* 0x000e64000800007f */
[----:B-1----:R-:W-:Y:S05]  /*15030*/  @!P0 BRA `(.L_x_568) ;  /* 0xfffffffc00f08947 */ /* 0x002fea000383ffff */
[----:B------:R-:W-:Y:S05]  /*15040*/  BRA `(.L_x_580) ;  /* 0xfffffff800e07947 */ /* 0x000fea000383ffff */
.L_x_569:
[----:B0-----:R0:W1:Y:S02]  /*15050*/  SYNCS.PHASECHK.TRANS64.TRYWAIT P0, [R7+URZ], R0 ;  /* 0x00000000070075a7 */ /* 0x001064000800017f */
[----:B-1----:R-:W-:Y:S05]  /*15060*/  @!P0 NANOSLEEP.SYNCS 0x989680 ;  /* 0x009896800000895d */ /* 0x002fea0003900000 */
[----:B------:R-:W1:Y:S02]  /*15070*/  @!P0 SYNCS.PHASECHK.TRANS64 P0, [R7+URZ], R0 ;  /* 0x00000000070085a7 */ /* 0x000e64000800007f */
[----:B-1----:R-:W-:Y:S05]  /*15080*/  @!P0 BRA `(.L_x_569) ;  /* 0xfffffffc00f08947 */ /* 0x002fea000383ffff */
[----:B------:R-:W-:Y:S05]  /*15090*/  BRA `(.L_x_581) ;  /* 0xfffffff800f07947 */ /* 0x000fea000383ffff */
.L_x_570:
[----:B0-----:R0:W1:Y:S02]  /*150a0*/  SYNCS.PHASECHK.TRANS64.TRYWAIT P0, [R7+URZ], R0 ;  /* 0x00000000070075a7 */ /* 0x001064000800017f */
[----:B-1----:R-:W-:Y:S05]  /*150b0*/  @!P0 NANOSLEEP.SYNCS 0x989680 ;  /* 0x009896800000895d */ /* 0x002fea0003900000 */
[----:B------:R-:W1:Y:S02]  /*150c0*/  @!P0 SYNCS.PHASECHK.TRANS64 P0, [R7+URZ], R0 ;  /* 0x00000000070085a7 */ /* 0x000e64000800007f */
[----:B-1----:R-:W-:Y:S05]  /*150d0*/  @!P0 BRA `(.L_x_570) ;  /* 0xfffffffc00f08947 */ /* 0x002fea000383ffff */
[----:B------:R-:W-:Y:S05]  /*150e0*/  BRA `(.L_x_582) ;  /* 0xfffffffc00007947 */ /* 0x000fea000383ffff */
.L_x_583:
[----:B------:R-:W-:-:S00]  /*150f0*/  BRA `(.L_x_583) ;  /* 0xfffffffc00fc7947 */ /* 0x000fc0000383ffff */
[----:B------:R-:W-:-:S00]  /*15100*/  NOP ;  /* 0x0000000000007918 */ /* 0x000fc00000000000 */
[----:B------:R-:W-:-:S00]  /*15110*/  NOP ;  /* 0x0000000000007918 */ /* 0x000fc00000000000 */
[----:B------:R-:W-:-:S00]  /*15120*/  NOP ;  /* 0x0000000000007918 */ /* 0x000fc00000000000 */
[----:B------:R-:W-:-:S00]  /*15130*/  NOP ;  /* 0x0000000000007918 */ /* 0x000fc00000000000 */
[----:B------:R-:W-:-:S00]  /*15140*/  NOP ;  /* 0x0000000000007918 */ /* 0x000fc00000000000 */
[----:B------:R-:W-:-:S00]  /*15150*/  NOP ;  /* 0x0000000000007918 */ /* 0x000fc00000000000 */
[----:B------:R-:W-:-:S00]  /*15160*/  NOP ;  /* 0x0000000000007918 */ /* 0x000fc00000000000 */
[----:B------:R-:W-:-:S00]  /*15170*/  NOP ;  /* 0x0000000000007918 */ /* 0x000fc00000000000 */
.L_x_584:


//--------------------- .nv.global.init           --------------------------
	.section	.nv.global.init,"aw",@progbits
.nv.global.init:
	.type		$str$22,@object
	.size		$str$22,($str$23 - $str$22)
$str$22:
        /*0000*/ 	.byte	0x6b, 0x5f, 0x74, 0x69, 0x6c, 0x65, 0x5f, 0x63, 0x6f, 0x75, 0x6e, 0x74, 0x20, 0x3e, 0x3d, 0x20
        /*0010*/ 	.byte	0x31, 0x00
	.type		$str$23,@object
	.size		$str$23,(__unnamed_1 - $str$23)
$str$23:
        /*0012*/ 	.byte	0x2f, 0x74, 0x6d, 0x70, 0x2f, 0x63, 0x75, 0x74, 0x6c, 0x61, 0x73, 0x73, 0x5f, 0x73, 0x77, 0x65
        /*0022*/ 	.byte	0x65, 0x70, 0x5f, 0x73, 0x72, 0x63, 0x2f, 0x69, 0x6e, 0x63, 0x6c, 0x75, 0x64, 0x65, 0x2f, 0x63
        /*0032*/ 	.byte	0x75, 0x74, 0x6c, 0x61, 0x73, 0x73, 0x2f, 0x67, 0x65, 0x6d, 0x6d, 0x2f, 0x63, 0x6f, 0x6c, 0x6c
        /*0042*/ 	.byte	0x65, 0x63, 0x74, 0x69, 0x76, 0x65, 0x2f, 0x73, 0x6d, 0x39, 0x30, 0x5f, 0x6d, 0x6d, 0x61, 0x5f
        /*0052*/ 	.byte	0x74, 0x6d, 0x61, 0x5f, 0x67, 0x6d, 0x6d, 0x61, 0x5f, 0x73, 0x73, 0x5f, 0x77, 0x61, 0x72, 0x70
        /*0062*/ 	.byte	0x73, 0x70, 0x65, 0x63, 0x69, 0x61, 0x6c, 0x69, 0x7a, 0x65, 0x64, 0x2e, 0x68, 0x70, 0x70, 0x00
	.type		__unnamed_1,@object
	.size		__unnamed_1,(.L_0 - __unnamed_1)
__unnamed_1:
        /* <DEDUP_REMOVED lines=173> */
        /*0b42*/ 	.byte	0x5d, 0x00
.L_0:


//--------------------- .nv.shared._ZN7cutlass13device_kernelINS_4gemm6kernel13GemmUniversalIN4cute5tupleIJiiiiEEENS1_10collective13CollectiveMmaINS1_34MainloopSm90TmaGmmaWarpSpecializedILi5ENS5_IJNS4_1CILi1EEESB_SB_EEENS1_35KernelTmaWarpSpecializedCooperativeEEENS5_IJNSA_ILi128EEENSA_ILi512EEENSA_ILi64EEEEEEaNS5_IJlSB_lEEEaSJ_NS4_8TiledMMAINS4_8MMA_AtomIJNS4_4SM904GMMA27MMA_64x256x32_S32S8S8_SS_TNEEEENS4_6LayoutINS5_IJNSA_ILi2EEESB_SB_EEENS5_IJSB_NSA_ILi0EEEST_EEEEENS5_IJNS4_10UnderscoreESW_SW_EEEEENS4_13SM90_TMA_LOADENS4_14ComposedLayoutINS4_7SwizzleILi2ELi4ELi3EEENS4_18smem_ptr_flag_bitsILi8EEENSQ_INS5_IJNSA_ILi8EEESH_EEENS5_IJSH_SB_EEEEEEEvNS4_8identityESZ_S19_vS1A_EENS_8epilogue10collective6detail29Sm90TmaWarpSpecializedAdapterINS1D_15DefaultEpilogueIaSJ_SJ_NS1C_6thread17LinearCombinationIaLi1EiiLNS1H_9ScaleType4KindE0ELNS_15FloatRoundStyleE2EaEENS1_15EpilogueDefaultEEEEEvvEEEEvNT_6ParamsE --------------------------
	.section	.nv.shared._ZN7cutlass13device_kernelINS_4gemm6kernel13GemmUniversalIN4cute5tupleIJiiiiEEENS1_10collective13CollectiveMmaINS1_34MainloopSm90TmaGmmaWarpSpecializedILi5ENS5_IJNS4_1CILi1EEESB_SB_EEENS1_35KernelTmaWarpSpecializedCooperativeEEENS5_IJNSA_ILi128EEENSA_ILi512EEENSA_ILi64EEEEEEaNS5_IJlSB_lEEEaSJ_NS4_8TiledMMAINS4_8MMA_AtomIJNS4_4SM904GMMA27MMA_64x256x32_S32S8S8_SS_TNEEEENS4_6LayoutINS5_IJNSA_ILi2EEESB_SB_EEENS5_IJSB_NSA_ILi0EEEST_EEEEENS5_IJNS4_10UnderscoreESW_SW_EEEEENS4_13SM90_TMA_LOADENS4_14ComposedLayoutINS4_7SwizzleILi2ELi4ELi3EEENS4_18smem_ptr_flag_bitsILi8EEENSQ_INS5_IJNSA_ILi8EEESH_EEENS5_IJSH_SB_EEEEEEEvNS4_8identityESZ_S19_vS1A_EENS_8epilogue10collective6detail29Sm90TmaWarpSpecializedAdapterINS1D_15DefaultEpilogueIaSJ_SJ_NS1C_6thread17LinearCombinationIaLi1EiiLNS1H_9ScaleType4KindE0ELNS_15FloatRoundStyleE2EaEENS1_15EpilogueDefaultEEEEEvvEEEEvNT_6ParamsE,"aw",@nobits
	.sectionflags	@""
	.align	16
	.zero		1024


//--------------------- .nv.shared.reserved.0     --------------------------
	.section	.nv.shared.reserved.0,"aw",@nobits
	.weak		__nv_reservedSMEM_offset_0_alias
	.size		__nv_reservedSMEM_offset_0_alias, 0, 0
	.other		__nv_reservedSMEM_offset_0_alias,@"STO_CUDA_RESERVED_SHARED STV_DEFAULT"
__nv_reservedSMEM_offset_0_alias:
	.zero		0


//--------------------- .nv.global                --------------------------
	.section	.nv.global,"aw",@nobits
.nv.global:
	.type		_ZN40_INTERNAL_d5740309_4_k_cu_6b70e4f7_109684cute1_E,@object
	.size		_ZN40_INTERNAL_d5740309_4_k_cu_6b70e4f7_109684cute1_E,(_ZN40_INTERNAL_d5740309_4_k_cu_6b70e4f7_109684cuda3std3__45__cpo6cbeginE - _ZN40_INTERNAL_d5740309_4_k_cu_6b70e4f7_109684cute1_E)
_ZN40_INTERNAL_d5740309_4_k_cu_6b70e4f7_109684cute1_E:
	.zero		1
	.type		_ZN40_INTERNAL_d5740309_4_k_cu_6b70e4f7_109684cuda3std3__45__cpo6cbeginE,@object
	.size		_ZN40_INTERNAL_d5740309_4_k_cu_6b70e4f7_109684cuda3std3__45__cpo6cbeginE,(_ZN40_INTERNAL_d5740309_4_k_cu_6b70e4f7_109684cuda3std3__48in_placeE - _ZN40_INTERNAL_d5740309_4_k_cu_6b70e4f7_109684cuda3std3__45__cpo6cbeginE)
_ZN40_INTERNAL_d5740309_4_k_cu_6b70e4f7_109684cuda3std3__45__cpo6cbeginE:
	.zero		1
	.type		_ZN40_INTERNAL_d5740309_4_k_cu_6b70e4f7_109684cuda3std3__48in_placeE,@object
	.size		_ZN40_INTERNAL_d5740309_4_k_cu_6b70e4f7_109684cuda3std3__48in_placeE,(_ZN40_INTERNAL_d5740309_4_k_cu_6b70e4f7_109684cuda3std6ranges3__45__cpo9iter_moveE - _ZN40_INTERNAL_d5740309_4_k_cu_6b70e4f7_109684cuda3std3__48in_placeE)
_ZN40_INTERNAL_d5740309_4_k_cu_6b70e4f7_109684cuda3std3__48in_placeE:
	.zero		1
	.type		_ZN40_INTERNAL_d5740309_4_k_cu_6b70e4f7_109684cuda3std6ranges3__45__cpo9iter_moveE,@object
	.size		_ZN40_INTERNAL_d5740309_4_k_cu_6b70e4f7_109684cuda3std6ranges3__45__cpo9iter_moveE,(_ZN40_INTERNAL_d5740309_4_k_cu_6b70e4f7_109684cuda3std3__45__cpo5beginE - _ZN40_INTERNAL_d5740309_4_k_cu_6b70e4f7_109684cuda3std6ranges3__45__cpo9iter_moveE)
_ZN40_INTERNAL_d5740309_4_k_cu_6b70e4f7_109684cuda3std6ranges3__45__cpo9iter_moveE:
	.zero		1
	.type		_ZN40_INTERNAL_d5740309_4_k_cu_6b70e4f7_109684cuda3std3__45__cpo5beginE,@object
	.size		_ZN40_INTERNAL_d5740309_4_k_cu_6b70e4f7_109684cuda3std3__45__cpo5beginE,(_ZN40_INTERNAL_d5740309_4_k_cu_6b70e4f7_109684cuda3std3__442_GLOBAL__N__d5740309_4_k_cu_6b70e4f7_109686ignoreE - _ZN40_INTERNAL_d5740309_4_k_cu_6b70e4f7_109684cuda3std3__45__cpo5beginE)
_ZN40_INTERNAL_d5740309_4_k_cu_6b70e4f7_109684cuda3std3__45__cpo5beginE:
	.zero		1
	.type		_ZN40_INTERNAL_d5740309_4_k_cu_6b70e4f7_109684cuda3std3__442_GLOBAL__N__d5740309_4_k_cu_6b70e4f7_109686ignoreE,@object
	.size		_ZN40_INTERNAL_d5740309_4_k_cu_6b70e4f7_109684cuda3std3__442_GLOBAL__N__d5740309_4_k_cu_6b70e4f7_109686ignoreE,(_ZN40_INTERNAL_d5740309_4_k_cu_6b70e4f7_109684cute7productE - _ZN40_INTERNAL_d5740309_4_k_cu_6b70e4f7_109684cuda3std3__442_GLOBAL__N__d5740309_4_k_cu_6b70e4f7_109686ignoreE)
_ZN40_INTERNAL_d5740309_4_k_cu_6b70e4f7_109684cuda3std3__442_GLOBAL__N__d5740309_4_k_cu_6b70e4f7_109686ignoreE:
	.zero		1
	.type		_ZN40_INTERNAL_d5740309_4_k_cu_6b70e4f7_109684cute7productE,@object
	.size		_ZN40_INTERNAL_d5740309_4_k_cu_6b70e4f7_109684cute7productE,(_ZN40_INTERNAL_d5740309_4_k_cu_6b70e4f7_109684cuda3std3__45__cpo3endE - _ZN40_INTERNAL_d5740309_4_k_cu_6b70e4f7_109684cute7productE)
_ZN40_INTERNAL_d5740309_4_k_cu_6b70e4f7_109684cute7productE:
	.zero		1
	.type		_ZN40_INTERNAL_d5740309_4_k_cu_6b70e4f7_109684cuda3std3__45__cpo3endE,@object
	.size		_ZN40_INTERNAL_d5740309_4_k_cu_6b70e4f7_109684cuda3std3__45__cpo3endE,(_ZN40_INTERNAL_d5740309_4_k_cu_6b70e4f7_109684cuda3std3__419piecewise_constructE - _ZN40_INTERNAL_d5740309_4_k_cu_6b70e4f7_109684cuda3std3__45__cpo3endE)
_ZN40_INTERNAL_d5740309_4_k_cu_6b70e4f7_109684cuda3std3__45__cpo3endE:
	.zero		1
	.type		_ZN40_INTERNAL_d5740309_4_k_cu_6b70e4f7_109684cuda3std3__419piecewise_constructE,@object
	.size		_ZN40_INTERNAL_d5740309_4_k_cu_6b70e4f7_109684cuda3std3__419piecewise_constructE,(_ZN40_INTERNAL_d5740309_4_k_cu_6b70e4f7_109684cuda3std3__45__cpo4cendE - _ZN40_INTERNAL_d5740309_4_k_cu_6b70e4f7_109684cuda3std3__419piecewise_constructE)
_ZN40_INTERNAL_d5740309_4_k_cu_6b70e4f7_109684cuda3std3__419piecewise_constructE:
	.zero		1
	.type		_ZN40_INTERNAL_d5740309_4_k_cu_6b70e4f7_109684cuda3std3__45__cpo4cendE,@object
	.size		_ZN40_INTERNAL_d5740309_4_k_cu_6b70e4f7_109684cuda3std3__45__cpo4cendE,(_ZN40_INTERNAL_d5740309_4_k_cu_6b70e4f7_109684cuda3std6ranges3__45__cpo4swapE - _ZN40_INTERNAL_d5740309_4_k_cu_6b70e4f7_109684cuda3std3__45__cpo4cendE)
_ZN40_INTERNAL_d5740309_4_k_cu_6b70e4f7_109684cuda3std3__45__cpo4cendE:
	.zero		1
	.type		_ZN40_INTERNAL_d5740309_4_k_cu_6b70e4f7_109684cuda3std6ranges3__45__cpo4swapE,@object
	.size		_ZN40_INTERNAL_d5740309_4_k_cu_6b70e4f7_109684cuda3std6ranges3__45__cpo4swapE,(.L_8 - _ZN40_INTERNAL_d5740309_4_k_cu_6b70e4f7_109684cuda3std6ranges3__45__cpo4swapE)
_ZN40_INTERNAL_d5740309_4_k_cu_6b70e4f7_109684cuda3std6ranges3__45__cpo4swapE:
	.zero		1
.L_8:


//--------------------- .nv.constant0._ZN7cutlass13device_kernelINS_4gemm6kernel13GemmUniversalIN4cute5tupleIJiiiiEEENS1_10collective13CollectiveMmaINS1_34MainloopSm90TmaGmmaWarpSpecializedILi5ENS5_IJNS4_1CILi1EEESB_SB_EEENS1_35KernelTmaWarpSpecializedCooperativeEEENS5_IJNSA_ILi128EEENSA_ILi512EEENSA_ILi64EEEEEEaNS5_IJlSB_lEEEaSJ_NS4_8TiledMMAINS4_8MMA_AtomIJNS4_4SM904GMMA27MMA_64x256x32_S32S8S8_SS_TNEEEENS4_6LayoutINS5_IJNSA_ILi2EEESB_SB_EEENS5_IJSB_NSA_ILi0EEEST_EEEEENS5_IJNS4_10UnderscoreESW_SW_EEEEENS4_13SM90_TMA_LOADENS4_14ComposedLayoutINS4_7SwizzleILi2ELi4ELi3EEENS4_18smem_ptr_flag_bitsILi8EEENSQ_INS5_IJNSA_ILi8EEESH_EEENS5_IJSH_SB_EEEEEEEvNS4_8identityESZ_S19_vS1A_EENS_8epilogue10collective6detail29Sm90TmaWarpSpecializedAdapterINS1D_15DefaultEpilogueIaSJ_SJ_NS1C_6thread17LinearCombinationIaLi1EiiLNS1H_9ScaleType4KindE0ELNS_15FloatRoundStyleE2EaEENS1_15EpilogueDefaultEEEEEvvEEEEvNT_6ParamsE --------------------------
	.section	.nv.constant0._ZN7cutlass13device_kernelINS_4gemm6kernel13GemmUniversalIN4cute5tupleIJiiiiEEENS1_10collective13CollectiveMmaINS1_34MainloopSm90TmaGmmaWarpSpecializedILi5ENS5_IJNS4_1CILi1EEESB_SB_EEENS1_35KernelTmaWarpSpecializedCooperativeEEENS5_IJNSA_ILi128EEENSA_ILi512EEENSA_ILi64EEEEEEaNS5_IJlSB_lEEEaSJ_NS4_8TiledMMAINS4_8MMA_AtomIJNS4_4SM904GMMA27MMA_64x256x32_S32S8S8_SS_TNEEEENS4_6LayoutINS5_IJNSA_ILi2EEESB_SB_EEENS5_IJSB_NSA_ILi0EEEST_EEEEENS5_IJNS4_10UnderscoreESW_SW_EEEEENS4_13SM90_TMA_LOADENS4_14ComposedLayoutINS4_7SwizzleILi2ELi4ELi3EEENS4_18smem_ptr_flag_bitsILi8EEENSQ_INS5_IJNSA_ILi8EEESH_EEENS5_IJSH_SB_EEEEEEEvNS4_8identityESZ_S19_vS1A_EENS_8epilogue10collective6detail29Sm90TmaWarpSpecializedAdapterINS1D_15DefaultEpilogueIaSJ_SJ_NS1C_6thread17LinearCombinationIaLi1EiiLNS1H_9ScaleType4KindE0ELNS_15FloatRoundStyleE2EaEENS1_15EpilogueDefaultEEEEEvvEEEEvNT_6ParamsE,"a",@progbits
	.sectionflags	@""
	.align	4
.nv.constant0._ZN7cutlass13device_kernelINS_4gemm6kernel13GemmUniversalIN4cute5tupleIJiiiiEEENS1_10collective13CollectiveMmaINS1_34MainloopSm90TmaGmmaWarpSpecializedILi5ENS5_IJNS4_1CILi1EEESB_SB_EEENS1_35KernelTmaWarpSpecializedCooperativeEEENS5_IJNSA_ILi128EEENSA_ILi512EEENSA_ILi64EEEEEEaNS5_IJlSB_lEEEaSJ_NS4_8TiledMMAINS4_8MMA_AtomIJNS4_4SM904GMMA27MMA_64x256x32_S32S8S8_SS_TNEEEENS4_6LayoutINS5_IJNSA_ILi2EEESB_SB_EEENS5_IJSB_NSA_ILi0EEEST_EEEEENS5_IJNS4_10UnderscoreESW_SW_EEEEENS4_13SM90_TMA_LOADENS4_14ComposedLayoutINS4_7SwizzleILi2ELi4ELi3EEENS4_18smem_ptr_flag_bitsILi8EEENSQ_INS5_IJNSA_ILi8EEESH_EEENS5_IJSH_SB_EEEEEEEvNS4_8identityESZ_S19_vS1A_EENS_8epilogue10collective6detail29Sm90TmaWarpSpecializedAdapterINS1D_15DefaultEpilogueIaSJ_SJ_NS1C_6thread17LinearCombinationIaLi1EiiLNS1H_9ScaleType4KindE0ELNS_15FloatRoundStyleE2EaEENS1_15EpilogueDefaultEEEEEvvEEEEvNT_6ParamsE:
	.zero		1664


//--------------------- SYMBOLS --------------------------

	.type		.nv.reservedSmem.offset0,@object
	.size		.nv.reservedSmem.offset0,0x4
	.type		__assertfail,@function
